	.target	sm_103a

	.elftype	@"ET_EXEC"


//--------------------- .note.nv.tkinfo           --------------------------
	.section	.note.nv.tkinfo,"",@"SHT_NOTE"
	.sectionflags	@"SHF_NOTE_NV_TKINFO"
	.tkinfo
        /*0018*/ 	.word	0x00000002
        /*0030*/ 	.string	""
        /*0030*/ 	.string	"ptxas"
        /*0030*/ 	.string	"Cuda compilation tools, release 13.0, V13.0.88"
        /*0030*/ 	.string	"Build cuda_13.0.r13.0/compiler.36424714_0"
        /*0030*/ 	.string	"-arch sm_103a -m 64 "



//--------------------- .note.nv.cuinfo           --------------------------
	.section	.note.nv.cuinfo,"",@"SHT_NOTE"
	.sectionflags	@"SHF_NOTE_NV_CUINFO"
        /*0018*/ 	.short	0x0002
        /*001a*/ 	.short	0x0067
        /*001c*/ 	.short	0x0082
	.zero		2


//--------------------- .nv.info                  --------------------------
	.section	.nv.info,"",@"SHT_CUDA_INFO"
	.align	4


	//----- nvinfo : EIATTR_REGCOUNT
	.align		4
        /*0000*/ 	.byte	0x04, 0x2f
        /*0002*/ 	.short	(.L_29 - .L_28)
	.align		4
.L_28:
        /*0004*/ 	.word	index@(_Z14shuffle_kernelPjiiiiiiii)
        /*0008*/ 	.word	0x0000001e


	//----- nvinfo : EIATTR_FRAME_SIZE
	.align		4
.L_29:
        /*000c*/ 	.byte	0x04, 0x11
        /*000e*/ 	.short	(.L_31 - .L_30)
	.align		4
.L_30:
        /*0010*/ 	.word	index@(_Z14shuffle_kernelPjiiiiiiii)
        /*0014*/ 	.word	0x00000000


	//----- nvinfo : EIATTR_REGCOUNT
	.align		4
.L_31:
        /*0018*/ 	.byte	0x04, 0x2f
        /*001a*/ 	.short	(.L_33 - .L_32)
	.align		4
.L_32:
        /*001c*/ 	.word	index@(_Z23reconstruct_gptq_kernelPKjPKtS0_PK6__halfiiiiPS3_i)
        /*0020*/ 	.word	0x00000028


	//----- nvinfo : EIATTR_FRAME_SIZE
	.align		4
.L_33:
        /*0024*/ 	.byte	0x04, 0x11
        /*0026*/ 	.short	(.L_35 - .L_34)
	.align		4
.L_34:
        /*0028*/ 	.word	index@(_Z23reconstruct_gptq_kernelPKjPKtS0_PK6__halfiiiiPS3_i)
        /*002c*/ 	.word	0x00000000


	//----- nvinfo : EIATTR_REGCOUNT
	.align		4
.L_35:
        /*0030*/ 	.byte	0x04, 0x2f
        /*0032*/ 	.short	(.L_37 - .L_36)
	.align		4
.L_36:
        /*0034*/ 	.word	index@(_Z18reconstruct_kernelPKjPKtS0_PK6__halfS2_iiiPS3_iiiiii)
        /*0038*/ 	.word	0x00000020


	//----- nvinfo : EIATTR_FRAME_SIZE
	.align		4
.L_37:
        /*003c*/ 	.byte	0x04, 0x11
        /*003e*/ 	.short	(.L_39 - .L_38)
	.align		4
.L_38:
        /*0040*/ 	.word	index@(_Z18reconstruct_kernelPKjPKtS0_PK6__halfS2_iiiPS3_iiiiii)
        /*0044*/ 	.word	0x00000000


	//----- nvinfo : EIATTR_REGCOUNT
	.align		4
.L_39:
        /*0048*/ 	.byte	0x04, 0x2f
        /*004a*/ 	.short	(.L_41 - .L_40)
	.align		4
.L_40:
        /*004c*/ 	.word	index@(_Z22make_sequential_kernelPKjPjPKtii)
        /*0050*/ 	.word	0x0000001e


	//----- nvinfo : EIATTR_FRAME_SIZE
	.align		4
.L_41:
        /*0054*/ 	.byte	0x04, 0x11
        /*0056*/ 	.short	(.L_43 - .L_42)
	.align		4
.L_42:
        /*0058*/ 	.word	index@(_Z22make_sequential_kernelPKjPjPKtii)
        /*005c*/ 	.word	0x00000000


	//----- nvinfo : EIATTR_MIN_STACK_SIZE
	.align		4
.L_43:
        /*0060*/ 	.byte	0x04, 0x12
        /*0062*/ 	.short	(.L_45 - .L_44)
	.align		4
.L_44:
        /*0064*/ 	.word	index@(_Z22make_sequential_kernelPKjPjPKtii)
        /*0068*/ 	.word	0x00000000


	//----- nvinfo : EIATTR_MIN_STACK_SIZE
	.align		4
.L_45:
        /*006c*/ 	.byte	0x04, 0x12
        /*006e*/ 	.short	(.L_47 - .L_46)
	.align		4
.L_46:
        /*0070*/ 	.word	index@(_Z18reconstruct_kernelPKjPKtS0_PK6__halfS2_iiiPS3_iiiiii)
        /*0074*/ 	.word	0x00000000


	//----- nvinfo : EIATTR_MIN_STACK_SIZE
	.align		4
.L_47:
        /*0078*/ 	.byte	0x04, 0x12
        /*007a*/ 	.short	(.L_49 - .L_48)
	.align		4
.L_48:
        /*007c*/ 	.word	index@(_Z23reconstruct_gptq_kernelPKjPKtS0_PK6__halfiiiiPS3_i)
        /*0080*/ 	.word	0x00000000


	//----- nvinfo : EIATTR_MIN_STACK_SIZE
	.align		4
.L_49:
        /*0084*/ 	.byte	0x04, 0x12
        /*0086*/ 	.short	(.L_51 - .L_50)
	.align		4
.L_50:
        /*0088*/ 	.word	index@(_Z14shuffle_kernelPjiiiiiiii)
        /*008c*/ 	.word	0x00000000
.L_51:


//--------------------- .nv.compat                --------------------------
	.section	.nv.compat,"",@"SHT_CUDA_COMPAT_INFO"
	.align	4
        /*0000*/ 	.byte	0x02, 0x09, 0x01, 0x00, 0x02, 0x02, 0x01, 0x00, 0x02, 0x05, 0x05, 0x00, 0x03, 0x07, 0x01, 0x01
        /*0010*/ 	.byte	0x02, 0x03, 0x00, 0x00, 0x02, 0x06, 0x01, 0x00, 0x04, 0x0b, 0x08, 0x00, 0x00, 0x00, 0x00, 0x00
        /*0020*/ 	.byte	0x00, 0x00, 0x00, 0x00


//--------------------- .nv.info._Z22make_sequential_kernelPKjPjPKtii --------------------------
	.section	.nv.info._Z22make_sequential_kernelPKjPjPKtii,"",@"SHT_CUDA_INFO"
	.sectionflags	@""
	.align	4


	//----- nvinfo : EIATTR_CUDA_API_VERSION
	.align		4
        /*0000*/ 	.byte	0x04, 0x37
        /*0002*/ 	.short	(.L_53 - .L_52)
.L_52:
        /*0004*/ 	.word	0x00000082


	//----- nvinfo : EIATTR_KPARAM_INFO
	.align		4
.L_53:
        /*0008*/ 	.byte	0x04, 0x17
        /*000a*/ 	.short	(.L_55 - .L_54)
.L_54:
        /*000c*/ 	.word	0x00000000
        /*0010*/ 	.short	0x0004
        /*0012*/ 	.short	0x001c
        /*0014*/ 	.byte	0x00, 0xf0, 0x11, 0x00


	//----- nvinfo : EIATTR_KPARAM_INFO
	.align		4
.L_55:
        /*0018*/ 	.byte	0x04, 0x17
        /*001a*/ 	.short	(.L_57 - .L_56)
.L_56:
        /*001c*/ 	.word	0x00000000
        /*0020*/ 	.short	0x0003
        /*0022*/ 	.short	0x0018
        /*0024*/ 	.byte	0x00, 0xf0, 0x11, 0x00


	//----- nvinfo : EIATTR_KPARAM_INFO
	.align		4
.L_57:
        /*0028*/ 	.byte	0x04, 0x17
        /*002a*/ 	.short	(.L_59 - .L_58)
.L_58:
        /*002c*/ 	.word	0x00000000
        /*0030*/ 	.short	0x0002
        /*0032*/ 	.short	0x0010
        /*0034*/ 	.byte	0x00, 0xf5, 0x21, 0x00


	//----- nvinfo : EIATTR_KPARAM_INFO
	.align		4
.L_59:
        /*0038*/ 	.byte	0x04, 0x17
        /*003a*/ 	.short	(.L_61 - .L_60)
.L_60:
        /*003c*/ 	.word	0x00000000
        /*0040*/ 	.short	0x0001
        /*0042*/ 	.short	0x0008
        /*0044*/ 	.byte	0x00, 0xf5, 0x21, 0x00


	//----- nvinfo : EIATTR_KPARAM_INFO
	.align		4
.L_61:
        /*0048*/ 	.byte	0x04, 0x17
        /*004a*/ 	.short	(.L_63 - .L_62)
.L_62:
        /*004c*/ 	.word	0x00000000
        /*0050*/ 	.short	0x0000
        /*0052*/ 	.short	0x0000
        /*0054*/ 	.byte	0x00, 0xf5, 0x21, 0x00


	//----- nvinfo : EIATTR_SPARSE_MMA_MASK
	.align		4
.L_63:
        /*0058*/ 	.byte	0x03, 0x50
        /*005a*/ 	.short	0x0000


	//----- nvinfo : EIATTR_MAXREG_COUNT
	.align		4
        /*005c*/ 	.byte	0x03, 0x1b
        /*005e*/ 	.short	0x00ff


	//----- nvinfo : EIATTR_MERCURY_ISA_VERSION
	.align		4
        /*0060*/ 	.byte	0x03, 0x5f
        /*0062*/ 	.short	0x0101


	//----- nvinfo : EIATTR_VRC_CTA_INIT_COUNT
	.align		4
        /*0064*/ 	.byte	0x02, 0x4a
	.zero		1
	.zero		1


	//----- nvinfo : EIATTR_EXIT_INSTR_OFFSETS
	.align		4
        /*0068*/ 	.byte	0x04, 0x1c
        /*006a*/ 	.short	(.L_65 - .L_64)


	//   ....[0]....
.L_64:
        /*006c*/ 	.word	0x00000070


	//   ....[1]....
        /*0070*/ 	.word	0x00000780


	//----- nvinfo : EIATTR_CBANK_PARAM_SIZE
	.align		4
.L_65:
        /*0074*/ 	.byte	0x03, 0x19
        /*0076*/ 	.short	0x0020


	//----- nvinfo : EIATTR_PARAM_CBANK
	.align		4
        /*0078*/ 	.byte	0x04, 0x0a
        /*007a*/ 	.short	(.L_67 - .L_66)
	.align		4
.L_66:
        /*007c*/ 	.word	index@(.nv.constant0._Z22make_sequential_kernelPKjPjPKtii)
        /*0080*/ 	.short	0x0380
        /*0082*/ 	.short	0x0020


	//----- nvinfo : EIATTR_SW_WAR
	.align		4
.L_67:
        /*0084*/ 	.byte	0x04, 0x36
        /*0086*/ 	.short	(.L_69 - .L_68)
.L_68:
        /*0088*/ 	.word	0x00000008
.L_69:


//--------------------- .nv.info._Z18reconstruct_kernelPKjPKtS0_PK6__halfS2_iiiPS3_iiiiii --------------------------
	.section	.nv.info._Z18reconstruct_kernelPKjPKtS0_PK6__halfS2_iiiPS3_iiiiii,"",@"SHT_CUDA_INFO"
	.sectionflags	@""
	.align	4


	//----- nvinfo : EIATTR_CUDA_API_VERSION
	.align		4
        /*0000*/ 	.byte	0x04, 0x37
        /*0002*/ 	.short	(.L_71 - .L_70)
.L_70:
        /*0004*/ 	.word	0x00000082


	//----- nvinfo : EIATTR_KPARAM_INFO
	.align		4
.L_71:
        /*0008*/ 	.byte	0x04, 0x17
        /*000a*/ 	.short	(.L_73 - .L_72)
.L_72:
        /*000c*/ 	.word	0x00000000
        /*0010*/ 	.short	0x000e
        /*0012*/ 	.short	0x0054
        /*0014*/ 	.byte	0x00, 0xf0, 0x11, 0x00


	//----- nvinfo : EIATTR_KPARAM_INFO
	.align		4
.L_73:
        /*0018*/ 	.byte	0x04, 0x17
        /*001a*/ 	.short	(.L_75 - .L_74)
.L_74:
        /*001c*/ 	.word	0x00000000
        /*0020*/ 	.short	0x000d
        /*0022*/ 	.short	0x0050
        /*0024*/ 	.byte	0x00, 0xf0, 0x11, 0x00


	//----- nvinfo : EIATTR_KPARAM_INFO
	.align		4
.L_75:
        /*0028*/ 	.byte	0x04, 0x17
        /*002a*/ 	.short	(.L_77 - .L_76)
.L_76:
        /*002c*/ 	.word	0x00000000
        /*0030*/ 	.short	0x000c
        /*0032*/ 	.short	0x004c
        /*0034*/ 	.byte	0x00, 0xf0, 0x11, 0x00


	//----- nvinfo : EIATTR_KPARAM_INFO
	.align		4
.L_77:
        /*0038*/ 	.byte	0x04, 0x17
        /*003a*/ 	.short	(.L_79 - .L_78)
.L_78:
        /*003c*/ 	.word	0x00000000
        /*0040*/ 	.short	0x000b
        /*0042*/ 	.short	0x0048
        /*0044*/ 	.byte	0x00, 0xf0, 0x11, 0x00


	//----- nvinfo : EIATTR_KPARAM_INFO
	.align		4
.L_79:
        /*0048*/ 	.byte	0x04, 0x17
        /*004a*/ 	.short	(.L_81 - .L_80)
.L_80:
        /*004c*/ 	.word	0x00000000
        /*0050*/ 	.short	0x000a
        /*0052*/ 	.short	0x0044
        /*0054*/ 	.byte	0x00, 0xf0, 0x11, 0x00


	//----- nvinfo : EIATTR_KPARAM_INFO
	.align		4
.L_81:
        /*0058*/ 	.byte	0x04, 0x17
        /*005a*/ 	.short	(.L_83 - .L_82)
.L_82:
        /*005c*/ 	.word	0x00000000
        /*0060*/ 	.short	0x0009
        /*0062*/ 	.short	0x0040
        /*0064*/ 	.byte	0x00, 0xf0, 0x11, 0x00


	//----- nvinfo : EIATTR_KPARAM_INFO
	.align		4
.L_83:
        /*0068*/ 	.byte	0x04, 0x17
        /*006a*/ 	.short	(.L_85 - .L_84)
.L_84:
        /*006c*/ 	.word	0x00000000
        /*0070*/ 	.short	0x0008
        /*0072*/ 	.short	0x0038
        /*0074*/ 	.byte	0x00, 0xf5, 0x21, 0x00


	//----- nvinfo : EIATTR_KPARAM_INFO
	.align		4
.L_85:
        /*0078*/ 	.byte	0x04, 0x17
        /*007a*/ 	.short	(.L_87 - .L_86)
.L_86:
        /*007c*/ 	.word	0x00000000
        /*0080*/ 	.short	0x0007
        /*0082*/ 	.short	0x0030
        /*0084*/ 	.byte	0x00, 0xf0, 0x11, 0x00


	//----- nvinfo : EIATTR_KPARAM_INFO
	.align		4
.L_87:
        /*0088*/ 	.byte	0x04, 0x17
        /*008a*/ 	.short	(.L_89 - .L_88)
.L_88:
        /*008c*/ 	.word	0x00000000
        /*0090*/ 	.short	0x0006
        /*0092*/ 	.short	0x002c
        /*0094*/ 	.byte	0x00, 0xf0, 0x11, 0x00


	//----- nvinfo : EIATTR_KPARAM_INFO
	.align		4
.L_89:
        /*0098*/ 	.byte	0x04, 0x17
        /*009a*/ 	.short	(.L_91 - .L_90)
.L_90:
        /*009c*/ 	.word	0x00000000
        /*00a0*/ 	.short	0x0005
        /*00a2*/ 	.short	0x0028
        /*00a4*/ 	.byte	0x00, 0xf0, 0x11, 0x00


	//----- nvinfo : EIATTR_KPARAM_INFO
	.align		4
.L_91:
        /*00a8*/ 	.byte	0x04, 0x17
        /*00aa*/ 	.short	(.L_93 - .L_92)
.L_92:
        /*00ac*/ 	.word	0x00000000
        /*00b0*/ 	.short	0x0004
        /*00b2*/ 	.short	0x0020
        /*00b4*/ 	.byte	0x00, 0xf5, 0x21, 0x00


	//----- nvinfo : EIATTR_KPARAM_INFO
	.align		4
.L_93:
        /*00b8*/ 	.byte	0x04, 0x17
        /*00ba*/ 	.short	(.L_95 - .L_94)
.L_94:
        /*00bc*/ 	.word	0x00000000
        /*00c0*/ 	.short	0x0003
        /*00c2*/ 	.short	0x0018
        /*00c4*/ 	.byte	0x00, 0xf5, 0x21, 0x00


	//----- nvinfo : EIATTR_KPARAM_INFO
	.align		4
.L_95:
        /*00c8*/ 	.byte	0x04, 0x17
        /*00ca*/ 	.short	(.L_97 - .L_96)
.L_96:
        /*00cc*/ 	.word	0x00000000
        /*00d0*/ 	.short	0x0002
        /*00d2*/ 	.short	0x0010
        /*00d4*/ 	.byte	0x00, 0xf5, 0x21, 0x00


	//----- nvinfo : EIATTR_KPARAM_INFO
	.align		4
.L_97:
        /*00d8*/ 	.byte	0x04, 0x17
        /*00da*/ 	.short	(.L_99 - .L_98)
.L_98:
        /*00dc*/ 	.word	0x00000000
        /*00e0*/ 	.short	0x0001
        /*00e2*/ 	.short	0x0008
        /*00e4*/ 	.byte	0x00, 0xf5, 0x21, 0x00


	//----- nvinfo : EIATTR_KPARAM_INFO
	.align		4
.L_99:
        /*00e8*/ 	.byte	0x04, 0x17
        /*00ea*/ 	.short	(.L_101 - .L_100)
.L_100:
        /*00ec*/ 	.word	0x00000000
        /*00f0*/ 	.short	0x0000
        /*00f2*/ 	.short	0x0000
        /*00f4*/ 	.byte	0x00, 0xf5, 0x21, 0x00


	//----- nvinfo : EIATTR_SPARSE_MMA_MASK
	.align		4
.L_101:
        /*00f8*/ 	.byte	0x03, 0x50
        /*00fa*/ 	.short	0x0000


	//----- nvinfo : EIATTR_MAXREG_COUNT
	.align		4
        /*00fc*/ 	.byte	0x03, 0x1b
        /*00fe*/ 	.short	0x00ff


	//----- nvinfo : EIATTR_NUM_BARRIERS
	.align		4
        /*0100*/ 	.byte	0x02, 0x4c
        /*0102*/ 	.byte	0x01
	.zero		1


	//----- nvinfo : EIATTR_MERCURY_ISA_VERSION
	.align		4
        /*0104*/ 	.byte	0x03, 0x5f
        /*0106*/ 	.short	0x0101


	//----- nvinfo : EIATTR_VRC_CTA_INIT_COUNT
	.align		4
        /*0108*/ 	.byte	0x02, 0x4a
	.zero		1
	.zero		1


	//----- nvinfo : EIATTR_EXIT_INSTR_OFFSETS
	.align		4
        /*010c*/ 	.byte	0x04, 0x1c
        /*010e*/ 	.short	(.L_103 - .L_102)


	//   ....[0]....
.L_102:
        /*0110*/ 	.word	0x00000140


	//   ....[1]....
        /*0114*/ 	.word	0x00006970


	//   ....[2]....
        /*0118*/ 	.word	0x00007310


	//----- nvinfo : EIATTR_CBANK_PARAM_SIZE
	.align		4
.L_103:
        /*011c*/ 	.byte	0x03, 0x19
        /*011e*/ 	.short	0x0058


	//----- nvinfo : EIATTR_PARAM_CBANK
	.align		4
        /*0120*/ 	.byte	0x04, 0x0a
        /*0122*/ 	.short	(.L_105 - .L_104)
	.align		4
.L_104:
        /*0124*/ 	.word	index@(.nv.constant0._Z18reconstruct_kernelPKjPKtS0_PK6__halfS2_iiiPS3_iiiiii)
        /*0128*/ 	.short	0x0380
        /*012a*/ 	.short	0x0058


	//----- nvinfo : EIATTR_SW_WAR
	.align		4
.L_105:
        /*012c*/ 	.byte	0x04, 0x36
        /*012e*/ 	.short	(.L_107 - .L_106)
.L_106:
        /*0130*/ 	.word	0x00000008
.L_107:


//--------------------- .nv.info._Z23reconstruct_gptq_kernelPKjPKtS0_PK6__halfiiiiPS3_i --------------------------
	.section	.nv.info._Z23reconstruct_gptq_kernelPKjPKtS0_PK6__halfiiiiPS3_i,"",@"SHT_CUDA_INFO"
	.sectionflags	@""
	.align	4


	//----- nvinfo : EIATTR_CUDA_API_VERSION
	.align		4
        /*0000*/ 	.byte	0x04, 0x37
        /*0002*/ 	.short	(.L_109 - .L_108)
.L_108:
        /*0004*/ 	.word	0x00000082


	//----- nvinfo : EIATTR_KPARAM_INFO
	.align		4
.L_109:
        /*0008*/ 	.byte	0x04, 0x17
        /*000a*/ 	.short	(.L_111 - .L_110)
.L_110:
        /*000c*/ 	.word	0x00000000
        /*0010*/ 	.short	0x0009
        /*0012*/ 	.short	0x0038
        /*0014*/ 	.byte	0x00, 0xf0, 0x11, 0x00


	//----- nvinfo : EIATTR_KPARAM_INFO
	.align		4
.L_111:
        /*0018*/ 	.byte	0x04, 0x17
        /*001a*/ 	.short	(.L_113 - .L_112)
.L_112:
        /*001c*/ 	.word	0x00000000
        /*0020*/ 	.short	0x0008
        /*0022*/ 	.short	0x0030
        /*0024*/ 	.byte	0x00, 0xf5, 0x21, 0x00


	//----- nvinfo : EIATTR_KPARAM_INFO
	.align		4
.L_113:
        /*0028*/ 	.byte	0x04, 0x17
        /*002a*/ 	.short	(.L_115 - .L_114)
.L_114:
        /*002c*/ 	.word	0x00000000
        /*0030*/ 	.short	0x0007
        /*0032*/ 	.short	0x002c
        /*0034*/ 	.byte	0x00, 0xf0, 0x11, 0x00


	//----- nvinfo : EIATTR_KPARAM_INFO
	.align		4
.L_115:
        /*0038*/ 	.byte	0x04, 0x17
        /*003a*/ 	.short	(.L_117 - .L_116)
.L_116:
        /*003c*/ 	.word	0x00000000
        /*0040*/ 	.short	0x0006
        /*0042*/ 	.short	0x0028
        /*0044*/ 	.byte	0x00, 0xf0, 0x11, 0x00


	//----- nvinfo : EIATTR_KPARAM_INFO
	.align		4
.L_117:
        /*0048*/ 	.byte	0x04, 0x17
        /*004a*/ 	.short	(.L_119 - .L_118)
.L_118:
        /*004c*/ 	.word	0x00000000
        /*0050*/ 	.short	0x0005
        /*0052*/ 	.short	0x0024
        /*0054*/ 	.byte	0x00, 0xf0, 0x11, 0x00


	//----- nvinfo : EIATTR_KPARAM_INFO
	.align		4
.L_119:
        /*0058*/ 	.byte	0x04, 0x17
        /*005a*/ 	.short	(.L_121 - .L_120)
.L_120:
        /*005c*/ 	.word	0x00000000
        /*0060*/ 	.short	0x0004
        /*0062*/ 	.short	0x0020
        /*0064*/ 	.byte	0x00, 0xf0, 0x11, 0x00


	//----- nvinfo : EIATTR_KPARAM_INFO
	.align		4
.L_121:
        /*0068*/ 	.byte	0x04, 0x17
        /*006a*/ 	.short	(.L_123 - .L_122)
.L_122:
        /*006c*/ 	.word	0x00000000
        /*0070*/ 	.short	0x0003
        /*0072*/ 	.short	0x0018
        /*0074*/ 	.byte	0x00, 0xf5, 0x21, 0x00


	//----- nvinfo : EIATTR_KPARAM_INFO
	.align		4
.L_123:
        /*0078*/ 	.byte	0x04, 0x17
        /*007a*/ 	.short	(.L_125 - .L_124)
.L_124:
        /*007c*/ 	.word	0x00000000
        /*0080*/ 	.short	0x0002
        /*0082*/ 	.short	0x0010
        /*0084*/ 	.byte	0x00, 0xf5, 0x21, 0x00


	//----- nvinfo : EIATTR_KPARAM_INFO
	.align		4
.L_125:
        /*0088*/ 	.byte	0x04, 0x17
        /*008a*/ 	.short	(.L_127 - .L_126)
.L_126:
        /*008c*/ 	.word	0x00000000
        /*0090*/ 	.short	0x0001
        /*0092*/ 	.short	0x0008
        /*0094*/ 	.byte	0x00, 0xf5, 0x21, 0x00


	//----- nvinfo : EIATTR_KPARAM_INFO
	.align		4
.L_127:
        /*0098*/ 	.byte	0x04, 0x17
        /*009a*/ 	.short	(.L_129 - .L_128)
.L_128:
        /*009c*/ 	.word	0x00000000
        /*00a0*/ 	.short	0x0000
        /*00a2*/ 	.short	0x0000
        /*00a4*/ 	.byte	0x00, 0xf5, 0x21, 0x00


	//----- nvinfo : EIATTR_SPARSE_MMA_MASK
	.align		4
.L_129:
        /*00a8*/ 	.byte	0x03, 0x50
        /*00aa*/ 	.short	0x0000


	//----- nvinfo : EIATTR_MAXREG_COUNT
	.align		4
        /*00ac*/ 	.byte	0x03, 0x1b
        /*00ae*/ 	.short	0x00ff


	//----- nvinfo : EIATTR_NUM_BARRIERS
	.align		4
        /*00b0*/ 	.byte	0x02, 0x4c
        /*00b2*/ 	.byte	0x01
	.zero		1


	//----- nvinfo : EIATTR_MERCURY_ISA_VERSION
	.align		4
        /*00b4*/ 	.byte	0x03, 0x5f
        /*00b6*/ 	.short	0x0101


	//----- nvinfo : EIATTR_VRC_CTA_INIT_COUNT
	.align		4
        /*00b8*/ 	.byte	0x02, 0x4a
	.zero		1
	.zero		1


	//----- nvinfo : EIATTR_EXIT_INSTR_OFFSETS
	.align		4
        /*00bc*/ 	.byte	0x04, 0x1c
        /*00be*/ 	.short	(.L_131 - .L_130)


	//   ....[0]....
.L_130:
        /*00c0*/ 	.word	0x00000180


	//   ....[1]....
        /*00c4*/ 	.word	0x000006a0


	//   ....[2]....
        /*00c8*/ 	.word	0x000013d0


	//   ....[3]....
        /*00cc*/ 	.word	0x00001e90


	//----- nvinfo : EIATTR_CBANK_PARAM_SIZE
	.align		4
.L_131:
        /*00d0*/ 	.byte	0x03, 0x19
        /*00d2*/ 	.short	0x003c


	//----- nvinfo : EIATTR_PARAM_CBANK
	.align		4
        /*00d4*/ 	.byte	0x04, 0x0a
        /*00d6*/ 	.short	(.L_133 - .L_132)
	.align		4
.L_132:
        /*00d8*/ 	.word	index@(.nv.constant0._Z23reconstruct_gptq_kernelPKjPKtS0_PK6__halfiiiiPS3_i)
        /*00dc*/ 	.short	0x0380
        /*00de*/ 	.short	0x003c


	//----- nvinfo : EIATTR_SW_WAR
	.align		4
.L_133:
        /*00e0*/ 	.byte	0x04, 0x36
        /*00e2*/ 	.short	(.L_135 - .L_134)
.L_134:
        /*00e4*/ 	.word	0x00000008
.L_135:


//--------------------- .nv.info._Z14shuffle_kernelPjiiiiiiii --------------------------
	.section	.nv.info._Z14shuffle_kernelPjiiiiiiii,"",@"SHT_CUDA_INFO"
	.sectionflags	@""
	.align	4


	//----- nvinfo : EIATTR_CUDA_API_VERSION
	.align		4
        /*0000*/ 	.byte	0x04, 0x37
        /*0002*/ 	.short	(.L_137 - .L_136)
.L_136:
        /*0004*/ 	.word	0x00000082


	//----- nvinfo : EIATTR_KPARAM_INFO
	.align		4
.L_137:
        /*0008*/ 	.byte	0x04, 0x17
        /*000a*/ 	.short	(.L_139 - .L_138)
.L_138:
        /*000c*/ 	.word	0x00000000
        /*0010*/ 	.short	0x0008
        /*0012*/ 	.short	0x0024
        /*0014*/ 	.byte	0x00, 0xf0, 0x11, 0x00


	//----- nvinfo : EIATTR_KPARAM_INFO
	.align		4
.L_139:
        /*0018*/ 	.byte	0x04, 0x17
        /*001a*/ 	.short	(.L_141 - .L_140)
.L_140:
        /*001c*/ 	.word	0x00000000
        /*0020*/ 	.short	0x0007
        /*0022*/ 	.short	0x0020
        /*0024*/ 	.byte	0x00, 0xf0, 0x11, 0x00


	//----- nvinfo : EIATTR_KPARAM_INFO
	.align		4
.L_141:
        /*0028*/ 	.byte	0x04, 0x17
        /*002a*/ 	.short	(.L_143 - .L_142)
.L_142:
        /*002c*/ 	.word	0x00000000
        /*0030*/ 	.short	0x0006
        /*0032*/ 	.short	0x001c
        /*0034*/ 	.byte	0x00, 0xf0, 0x11, 0x00


	//----- nvinfo : EIATTR_KPARAM_INFO
	.align		4
.L_143:
        /*0038*/ 	.byte	0x04, 0x17
        /*003a*/ 	.short	(.L_145 - .L_144)
.L_144:
        /*003c*/ 	.word	0x00000000
        /*0040*/ 	.short	0x0005
        /*0042*/ 	.short	0x0018
        /*0044*/ 	.byte	0x00, 0xf0, 0x11, 0x00


	//----- nvinfo : EIATTR_KPARAM_INFO
	.align		4
.L_145:
        /*0048*/ 	.byte	0x04, 0x17
        /*004a*/ 	.short	(.L_147 - .L_146)
.L_146:
        /*004c*/ 	.word	0x00000000
        /*0050*/ 	.short	0x0004
        /*0052*/ 	.short	0x0014
        /*0054*/ 	.byte	0x00, 0xf0, 0x11, 0x00


	//----- nvinfo : EIATTR_KPARAM_INFO
	.align		4
.L_147:
        /*0058*/ 	.byte	0x04, 0x17
        /*005a*/ 	.short	(.L_149 - .L_148)
.L_148:
        /*005c*/ 	.word	0x00000000
        /*0060*/ 	.short	0x0003
        /*0062*/ 	.short	0x0010
        /*0064*/ 	.byte	0x00, 0xf0, 0x11, 0x00


	//----- nvinfo : EIATTR_KPARAM_INFO
	.align		4
.L_149:
        /*0068*/ 	.byte	0x04, 0x17
        /*006a*/ 	.short	(.L_151 - .L_150)
.L_150:
        /*006c*/ 	.word	0x00000000
        /*0070*/ 	.short	0x0002
        /*0072*/ 	.short	0x000c
        /*0074*/ 	.byte	0x00, 0xf0, 0x11, 0x00


	//----- nvinfo : EIATTR_KPARAM_INFO
	.align		4
.L_151:
        /*0078*/ 	.byte	0x04, 0x17
        /*007a*/ 	.short	(.L_153 - .L_152)
.L_152:
        /*007c*/ 	.word	0x00000000
        /*0080*/ 	.short	0x0001
        /*0082*/ 	.short	0x0008
        /*0084*/ 	.byte	0x00, 0xf0, 0x11, 0x00


	//----- nvinfo : EIATTR_KPARAM_INFO
	.align		4
.L_153:
        /*0088*/ 	.byte	0x04, 0x17
        /*008a*/ 	.short	(.L_155 - .L_154)
.L_154:
        /*008c*/ 	.word	0x00000000
        /*0090*/ 	.short	0x0000
        /*0092*/ 	.short	0x0000
        /*0094*/ 	.byte	0x00, 0xf5, 0x21, 0x00


	//----- nvinfo : EIATTR_SPARSE_MMA_MASK
	.align		4
.L_155:
        /*0098*/ 	.byte	0x03, 0x50
        /*009a*/ 	.short	0x0000


	//----- nvinfo : EIATTR_MAXREG_COUNT
	.align		4
        /*009c*/ 	.byte	0x03, 0x1b
        /*009e*/ 	.short	0x00ff


	//----- nvinfo : EIATTR_MERCURY_ISA_VERSION
	.align		4
        /*00a0*/ 	.byte	0x03, 0x5f
        /*00a2*/ 	.short	0x0101


	//----- nvinfo : EIATTR_VRC_CTA_INIT_COUNT
	.align		4
        /*00a4*/ 	.byte	0x02, 0x4a
	.zero		1
	.zero		1


	//----- nvinfo : EIATTR_EXIT_INSTR_OFFSETS
	.align		4
        /*00a8*/ 	.byte	0x04, 0x1c
        /*00aa*/ 	.short	(.L_157 - .L_156)


	//   ....[0]....
.L_156:
        /*00ac*/ 	.word	0x00000060


	//   ....[1]....
        /*00b0*/ 	.word	0x00001610


	//   ....[2]....
        /*00b4*/ 	.word	0x000018e0


	//   ....[3]....
        /*00b8*/ 	.word	0x00001da0


	//----- nvinfo : EIATTR_CBANK_PARAM_SIZE
	.align		4
.L_157:
        /*00bc*/ 	.byte	0x03, 0x19
        /*00be*/ 	.short	0x0028


	//----- nvinfo : EIATTR_PARAM_CBANK
	.align		4
        /*00c0*/ 	.byte	0x04, 0x0a
        /*00c2*/ 	.short	(.L_159 - .L_158)
	.align		4
.L_158:
        /*00c4*/ 	.word	index@(.nv.constant0._Z14shuffle_kernelPjiiiiiiii)
        /*00c8*/ 	.short	0x0380
        /*00ca*/ 	.short	0x0028


	//----- nvinfo : EIATTR_SW_WAR
	.align		4
.L_159:
        /*00cc*/ 	.byte	0x04, 0x36
        /*00ce*/ 	.short	(.L_161 - .L_160)
.L_160:
        /*00d0*/ 	.word	0x00000008
.L_161:


//--------------------- .nv.callgraph             --------------------------
	.section	.nv.callgraph,"",@"SHT_CUDA_CALLGRAPH"
	.align	4
	.sectionentsize	8
	.align		4
        /*0000*/ 	.word	0x00000000
	.align		4
        /*0004*/ 	.word	0xffffffff
	.align		4
        /*0008*/ 	.word	0x00000000
	.align		4
        /*000c*/ 	.word	0xfffffffe
	.align		4
        /*0010*/ 	.word	0x00000000
	.align		4
        /*0014*/ 	.word	0xfffffffd
	.align		4
        /*0018*/ 	.word	0x00000000
	.align		4
        /*001c*/ 	.word	0xfffffffc


//--------------------- .nv.constant4             --------------------------
	.section	.nv.constant4,"a",@progbits
	.align	8
	.align		8
.nv.constant4:
        /*0000*/ 	.dword	_ZN42_INTERNAL_bf7ff425_11_q_matrix_cu_334ac6264cuda3std3__45__cpo5beginE
	.align		8
        /*0008*/ 	.dword	_ZN42_INTERNAL_bf7ff425_11_q_matrix_cu_334ac6264cuda3std3__45__cpo3endE
	.align		8
        /*0010*/ 	.dword	_ZN42_INTERNAL_bf7ff425_11_q_matrix_cu_334ac6264cuda3std3__45__cpo6cbeginE
	.align		8
        /*0018*/ 	.dword	_ZN42_INTERNAL_bf7ff425_11_q_matrix_cu_334ac6264cuda3std3__45__cpo4cendE
	.align		8
        /*0020*/ 	.dword	_ZN42_INTERNAL_bf7ff425_11_q_matrix_cu_334ac6264cuda3std3__45__cpo6rbeginE
	.align		8
        /*0028*/ 	.dword	_ZN42_INTERNAL_bf7ff425_11_q_matrix_cu_334ac6264cuda3std3__45__cpo4rendE
	.align		8
        /*0030*/ 	.dword	_ZN42_INTERNAL_bf7ff425_11_q_matrix_cu_334ac6264cuda3std3__45__cpo7crbeginE
	.align		8
        /*0038*/ 	.dword	_ZN42_INTERNAL_bf7ff425_11_q_matrix_cu_334ac6264cuda3std3__45__cpo5crendE
	.align		8
        /*0040*/ 	.dword	_ZN42_INTERNAL_bf7ff425_11_q_matrix_cu_334ac6264cuda3std3__444_GLOBAL__N__bf7ff425_11_q_matrix_cu_334ac6266ignoreE
	.align		8
        /*0048*/ 	.dword	_ZN42_INTERNAL_bf7ff425_11_q_matrix_cu_334ac6264cuda3std3__419piecewise_constructE
	.align		8
        /*0050*/ 	.dword	_ZN42_INTERNAL_bf7ff425_11_q_matrix_cu_334ac6264cuda3std3__48in_placeE
	.align		8
        /*0058*/ 	.dword	_ZN42_INTERNAL_bf7ff425_11_q_matrix_cu_334ac6264cuda3std3__420unreachable_sentinelE
	.align		8
        /*0060*/ 	.dword	_ZN42_INTERNAL_bf7ff425_11_q_matrix_cu_334ac6264cuda3std6ranges3__45__cpo4swapE
	.align		8
        /*0068*/ 	.dword	_ZN42_INTERNAL_bf7ff425_11_q_matrix_cu_334ac6264cuda3std6ranges3__45__cpo9iter_moveE
	.align		8
        /*0070*/ 	.dword	_ZN42_INTERNAL_bf7ff425_11_q_matrix_cu_334ac6264cuda3std6ranges3__45__cpo5beginE
	.align		8
        /*0078*/ 	.dword	_ZN42_INTERNAL_bf7ff425_11_q_matrix_cu_334ac6264cuda3std6ranges3__45__cpo3endE
	.align		8
        /*0080*/ 	.dword	_ZN42_INTERNAL_bf7ff425_11_q_matrix_cu_334ac6264cuda3std6ranges3__45__cpo6cbeginE
	.align		8
        /*0088*/ 	.dword	_ZN42_INTERNAL_bf7ff425_11_q_matrix_cu_334ac6264cuda3std6ranges3__45__cpo4cendE
	.align		8
        /*0090*/ 	.dword	_ZN42_INTERNAL_bf7ff425_11_q_matrix_cu_334ac6264cuda3std6ranges3__45__cpo7advanceE
	.align		8
        /*0098*/ 	.dword	_ZN42_INTERNAL_bf7ff425_11_q_matrix_cu_334ac6264cuda3std6ranges3__45__cpo9iter_swapE
	.align		8
        /*00a0*/ 	.dword	_ZN42_INTERNAL_bf7ff425_11_q_matrix_cu_334ac6264cuda3std6ranges3__45__cpo4nextE
	.align		8
        /*00a8*/ 	.dword	_ZN42_INTERNAL_bf7ff425_11_q_matrix_cu_334ac6264cuda3std6ranges3__45__cpo4prevE
	.align		8
        /*00b0*/ 	.dword	_ZN42_INTERNAL_bf7ff425_11_q_matrix_cu_334ac6264cuda3std6ranges3__45__cpo4dataE
	.align		8
        /*00b8*/ 	.dword	_ZN42_INTERNAL_bf7ff425_11_q_matrix_cu_334ac6264cuda3std6ranges3__45__cpo5cdataE
	.align		8
        /*00c0*/ 	.dword	_ZN42_INTERNAL_bf7ff425_11_q_matrix_cu_334ac6264cuda3std6ranges3__45__cpo4sizeE
	.align		8
        /*00c8*/ 	.dword	_ZN42_INTERNAL_bf7ff425_11_q_matrix_cu_334ac6264cuda3std6ranges3__45__cpo5ssizeE
	.align		8
        /*00d0*/ 	.dword	_ZN42_INTERNAL_bf7ff425_11_q_matrix_cu_334ac6264cuda3std6ranges3__45__cpo8distanceE
	.align		8
        /*00d8*/ 	.dword	_ZN42_INTERNAL_bf7ff425_11_q_matrix_cu_334ac6266thrust24THRUST_300001_SM_1030_NS6system6detail10sequential3seqE


//--------------------- .text._Z22make_sequential_kernelPKjPjPKtii --------------------------
	.section	.text._Z22make_sequential_kernelPKjPjPKtii,"ax",@progbits
	.align	128
        .global         _Z22make_sequential_kernelPKjPjPKtii
        .type           _Z22make_sequential_kernelPKjPjPKtii,@function
        .size           _Z22make_sequential_kernelPKjPjPKtii,(.L_x_45 - _Z22make_sequential_kernelPKjPjPKtii)
        .other          _Z22make_sequential_kernelPKjPjPKtii,@"STO_CUDA_ENTRY STV_DEFAULT"
_Z22make_sequential_kernelPKjPjPKtii:
.text._Z22make_sequential_kernelPKjPjPKtii:
[----:B------:R-:W-:Y:S01]  /*0000*/  LDC R1, c[0x0][0x37c] ;  /* 0x0000df00ff017b82 */ /* 0x000fe20000000800 */
[----:B------:R-:W0:Y:S01]  /*0010*/  S2R R0, SR_CTAID.X ;  /* 0x0000000000007919 */ /* 0x000e220000002500 */
[----:B------:R-:W1:Y:S01]  /*0020*/  LDCU UR4, c[0x0][0x39c] ;  /* 0x00007380ff0477ac */ /* 0x000e620008000800 */
[----:B------:R-:W0:Y:S01]  /*0030*/  S2R R3, SR_TID.X ;  /* 0x0000000000037919 */ /* 0x000e220000002100 */
[----:B-1----:R-:W-:Y:S01]  /*0040*/  USHF.R.S32.HI UR4, URZ, 0x1, UR4 ;  /* 0x00000001ff047899 */ /* 0x002fe20008011404 */
[----:B0-----:R-:W-:-:S05]  /*0050*/  IMAD R0, R0, 0x20, R3 ;  /* 0x0000002000007824 */ /* 0x001fca00078e0203 */
[----:B------:R-:W-:-:S13]  /*0060*/  ISETP.GE.AND P0, PT, R0, UR4, PT ;  /* 0x0000000400007c0c */ /* 0x000fda000bf06270 */
[----:B------:R-:W-:Y:S05]  /*0070*/  @P0 EXIT ;  /* 0x000000000000094d */ /* 0x000fea0003800000 */
[----:B------:R-:W0:Y:S01]  /*0080*/  S2R R5, SR_CTAID.Y ;  /* 0x0000000000057919 */ /* 0x000e220000002600 */
[----:B------:R-:W1:Y:S01]  /*0090*/  LDC.64 R14, c[0x0][0x390] ;  /* 0x0000e400ff0e7b82 */ /* 0x000e620000000a00 */
[----:B------:R-:W2:Y:S07]  /*00a0*/  LDCU.64 UR6, c[0x0][0x358] ;  /* 0x00006b00ff0677ac */ /* 0x000eae0008000a00 */
[----:B------:R-:W3:Y:S01]  /*00b0*/  LDC.64 R20, c[0x0][0x380] ;  /* 0x0000e000ff147b82 */ /* 0x000ee20000000a00 */
[----:B0-----:R-:W-:-:S04]  /*00c0*/  IMAD.SHL.U32 R3, R5, 0x8, RZ ;  /* 0x0000000805037824 */ /* 0x001fc800078e00ff */
[----:B-1----:R-:W-:-:S05]  /*00d0*/  IMAD.WIDE.U32 R14, R3, 0x2, R14 ;  /* 0x00000002030e7825 */ /* 0x002fca00078e000e */
[----:B--2---:R-:W2:Y:S04]  /*00e0*/  LDG.E.U16.CONSTANT R9, desc[UR6][R14.64] ;  /* 0x000000060e097981 */ /* 0x004ea8000c1e9500 */
[----:B------:R-:W4:Y:S04]  /*00f0*/  LDG.E.U16.CONSTANT R4, desc[UR6][R14.64+0x2] ;  /* 0x000002060e047981 */ /* 0x000f28000c1e9500 */
[----:B------:R-:W5:Y:S04]  /*0100*/  LDG.E.U16.CONSTANT R2, desc[UR6][R14.64+0x4] ;  /* 0x000004060e027981 */ /* 0x000f68000c1e9500 */
[----:B------:R-:W5:Y:S04]  /*0110*/  LDG.E.U16.CONSTANT R22, desc[UR6][R14.64+0x6] ;  /* 0x000006060e167981 */ /* 0x000f68000c1e9500 */
[----:B------:R-:W5:Y:S04]  /*0120*/  LDG.E.U16.CONSTANT R8, desc[UR6][R14.64+0x8] ;  /* 0x000008060e087981 */ /* 0x000f68000c1e9500 */
[----:B------:R-:W5:Y:S04]  /*0130*/  LDG.E.U16.CONSTANT R7, desc[UR6][R14.64+0xa] ;  /* 0x00000a060e077981 */ /* 0x000f68000c1e9500 */
[----:B------:R-:W5:Y:S01]  /*0140*/  LDG.E.U16.CONSTANT R6, desc[UR6][R14.64+0xc] ;  /* 0x00000c060e067981 */ /* 0x000f62000c1e9500 */
[----:B--2---:R-:W-:-:S02]  /*0150*/  SHF.R.U32.HI R3, RZ, 0x3, R9 ;  /* 0x00000003ff037819 */ /* 0x004fc40000011609 */
[----:B----4-:R-:W-:-:S03]  /*0160*/  SHF.R.U32.HI R11, RZ, 0x3, R4 ;  /* 0x00000003ff0b7819 */ /* 0x010fc60000011604 */
[--C-:B------:R-:W-:Y:S02]  /*0170*/  IMAD R3, R3, UR4, R0.reuse ;  /* 0x0000000403037c24 */ /* 0x100fe4000f8e0200 */
[----:B------:R-:W-:Y:S02]  /*0180*/  IMAD R11, R11, UR4, R0 ;  /* 0x000000040b0b7c24 */ /* 0x000fe4000f8e0200 */
[--C-:B---3--:R-:W-:Y:S02]  /*0190*/  IMAD.WIDE R16, R3, 0x8, R20.reuse ;  /* 0x0000000803107825 */ /* 0x108fe400078e0214 */
[----:B------:R0:W2:Y:S02]  /*01a0*/  LDG.E.U16.CONSTANT R3, desc[UR6][R14.64+0xe] ;  /* 0x00000e060e037981 */ /* 0x0000a4000c1e9500 */
[----:B------:R-:W-:Y:S02]  /*01b0*/  IMAD.WIDE R18, R11, 0x8, R20 ;  /* 0x000000080b127825 */ /* 0x000fe400078e0214 */
[----:B------:R-:W3:Y:S04]  /*01c0*/  LDG.E.64.CONSTANT R16, desc[UR6][R16.64] ;  /* 0x0000000610107981 */ /* 0x000ee8000c1e9b00 */
[----:B------:R-:W4:Y:S01]  /*01d0*/  LDG.E.64.CONSTANT R18, desc[UR6][R18.64] ;  /* 0x0000000612127981 */ /* 0x000f22000c1e9b00 */
[----:B-----5:R-:W-:-:S02]  /*01e0*/  SHF.R.U32.HI R11, RZ, 0x3, R2 ;  /* 0x00000003ff0b7819 */ /* 0x020fc40000011602 */
[----:B------:R-:W-:-:S03]  /*01f0*/  SHF.R.U32.HI R13, RZ, 0x3, R22 ;  /* 0x00000003ff0d7819 */ /* 0x000fc60000011616 */
[----:B------:R-:W-:Y:S01]  /*0200*/  IMAD R11, R11, UR4, R0 ;  /* 0x000000040b0b7c24 */ /* 0x000fe2000f8e0200 */
[----:B------:R-:W-:Y:S01]  /*0210*/  SHF.R.U32.HI R23, RZ, 0x3, R8 ;  /* 0x00000003ff177819 */ /* 0x000fe20000011608 */
[----:B------:R-:W-:Y:S02]  /*0220*/  IMAD R13, R13, UR4, R0 ;  /* 0x000000040d0d7c24 */ /* 0x000fe4000f8e0200 */
[----:B------:R-:W-:-:S04]  /*0230*/  IMAD.WIDE R10, R11, 0x8, R20 ;  /* 0x000000080b0a7825 */ /* 0x000fc800078e0214 */
[----:B------:R-:W-:Y:S02]  /*0240*/  IMAD R25, R23, UR4, R0 ;  /* 0x0000000417197c24 */ /* 0x000fe4000f8e0200 */
[--C-:B------:R-:W-:Y:S01]  /*0250*/  IMAD.WIDE R12, R13, 0x8, R20.reuse ;  /* 0x000000080d0c7825 */ /* 0x100fe200078e0214 */
[----:B------:R-:W5:Y:S03]  /*0260*/  LDG.E.64.CONSTANT R10, desc[UR6][R10.64] ;  /* 0x000000060a0a7981 */ /* 0x000f66000c1e9b00 */
[----:B------:R-:W-:Y:S02]  /*0270*/  IMAD.SHL.U32 R9, R9, 0x4, RZ ;  /* 0x0000000409097824 */ /* 0x000fe400078e00ff */
[----:B0-----:R-:W-:Y:S01]  /*0280*/  IMAD.WIDE R14, R25, 0x8, R20 ;  /* 0x00000008190e7825 */ /* 0x001fe200078e0214 */
[----:B------:R-:W-:Y:S01]  /*0290*/  SHF.R.U32.HI R25, RZ, 0x3, R7 ;  /* 0x00000003ff197819 */ /* 0x000fe20000011607 */
[----:B------:R-:W5:Y:S02]  /*02a0*/  LDG.E.64.CONSTANT R12, desc[UR6][R12.64] ;  /* 0x000000060c0c7981 */ /* 0x000f64000c1e9b00 */
[----:B------:R-:W-:Y:S01]  /*02b0*/  IMAD.SHL.U32 R23, R4, 0x4, RZ ;  /* 0x0000000404177824 */ /* 0x000fe200078e00ff */
[----:B------:R-:W-:Y:S01]  /*02c0*/  LOP3.LUT R9, R9, 0x1c, RZ, 0xc0, !PT ;  /* 0x0000001c09097812 */ /* 0x000fe200078ec0ff */
[----:B------:R-:W-:Y:S01]  /*02d0*/  IMAD R25, R25, UR4, R0 ;  /* 0x0000000419197c24 */ /* 0x000fe2000f8e0200 */
[----:B------:R-:W-:Y:S01]  /*02e0*/  SHF.R.U32.HI R27, RZ, 0x3, R6 ;  /* 0x00000003ff1b7819 */ /* 0x000fe20000011606 */
[----:B------:R-:W5:Y:S01]  /*02f0*/  LDG.E.64.CONSTANT R14, desc[UR6][R14.64] ;  /* 0x000000060e0e7981 */ /* 0x000f62000c1e9b00 */
[----:B------:R-:W-:-:S02]  /*0300*/  LOP3.LUT R23, R23, 0x1c, RZ, 0xc0, !PT ;  /* 0x0000001c17177812 */ /* 0x000fc400078ec0ff */
[-CC-:B---3--:R-:W-:Y:S02]  /*0310*/  SHF.R.U64 R4, R16, R9.reuse, R17.reuse ;  /* 0x0000000910047219 */ /* 0x188fe40000001211 */
[----:B------:R-:W-:Y:S01]  /*0320*/  SHF.R.U32.HI R9, RZ, R9, R17 ;  /* 0x00000009ff097219 */ /* 0x000fe20000011611 */
[----:B------:R-:W-:Y:S01]  /*0330*/  IMAD.WIDE R16, R25, 0x8, R20 ;  /* 0x0000000819107825 */ /* 0x000fe200078e0214 */
[-CC-:B----4-:R-:W-:Y:S02]  /*0340*/  SHF.R.U64 R24, R18, R23.reuse, R19.reuse ;  /* 0x0000001712187219 */ /* 0x190fe40000001213 */
[----:B------:R-:W-:Y:S01]  /*0350*/  SHF.R.U32.HI R23, RZ, R23, R19 ;  /* 0x00000017ff177219 */ /* 0x000fe20000011613 */
[----:B------:R-:W-:Y:S01]  /*0360*/  IMAD R19, R27, UR4, R0 ;  /* 0x000000041b137c24 */ /* 0x000fe2000f8e0200 */
[----:B--2---:R-:W-:Y:S01]  /*0370*/  SHF.R.U32.HI R25, RZ, 0x3, R3 ;  /* 0x00000003ff197819 */ /* 0x004fe20000011603 */
[----:B------:R-:W2:Y:S02]  /*0380*/  LDG.E.64.CONSTANT R16, desc[UR6][R16.64] ;  /* 0x0000000610107981 */ /* 0x000ea4000c1e9b00 */
[----:B------:R-:W-:-:S04]  /*0390*/  IMAD.WIDE R18, R19, 0x8, R20 ;  /* 0x0000000813127825 */ /* 0x000fc800078e0214 */
[----:B------:R-:W-:Y:S02]  /*03a0*/  IMAD R25, R25, UR4, R0 ;  /* 0x0000000419197c24 */ /* 0x000fe4000f8e0200 */
[----:B------:R-:W3:Y:S02]  /*03b0*/  LDG.E.64.CONSTANT R18, desc[UR6][R18.64] ;  /* 0x0000000612127981 */ /* 0x000ee4000c1e9b00 */
[----:B------:R-:W-:-:S06]  /*03c0*/  IMAD.WIDE R20, R25, 0x8, R20 ;  /* 0x0000000819147825 */ /* 0x000fcc00078e0214 */
[----:B------:R-:W4:Y:S01]  /*03d0*/  LDG.E.64.CONSTANT R20, desc[UR6][R20.64] ;  /* 0x0000000614147981 */ /* 0x000f22000c1e9b00 */
[----:B------:R-:W-:Y:S02]  /*03e0*/  IMAD.SHL.U32 R25, R24, 0x10, RZ ;  /* 0x0000001018197824 */ /* 0x000fe400078e00ff */
[----:B------:R-:W-:Y:S01]  /*03f0*/  IMAD.SHL.U32 R2, R2, 0x4, RZ ;  /* 0x0000000402027824 */ /* 0x000fe200078e00ff */
[----:B------:R-:W-:Y:S01]  /*0400*/  SHF.L.U64.HI R24, R24, 0x4, R23 ;  /* 0x0000000418187819 */ /* 0x000fe20000010217 */
[----:B------:R-:W-:Y:S01]  /*0410*/  IMAD.SHL.U32 R22, R22, 0x4, RZ ;  /* 0x0000000416167824 */ /* 0x000fe200078e00ff */
[----:B------:R-:W-:Y:S02]  /*0420*/  LOP3.LUT R25, R25, 0xf0, RZ, 0xc0, !PT ;  /* 0x000000f019197812 */ /* 0x000fe400078ec0ff */
[----:B------:R-:W-:Y:S02]  /*0430*/  LOP3.LUT R23, R2, 0x1c, RZ, 0xc0, !PT ;  /* 0x0000001c02177812 */ /* 0x000fe400078ec0ff */
[----:B------:R-:W-:-:S02]  /*0440*/  LOP3.LUT R4, R25, 0xf, R4, 0xf8, !PT ;  /* 0x0000000f19047812 */ /* 0x000fc400078ef804 */
[-CC-:B-----5:R-:W-:Y:S02]  /*0450*/  SHF.R.U64 R2, R10, R23.reuse, R11.reuse ;  /* 0x000000170a027219 */ /* 0x1a0fe4000000120b */
[----:B------:R-:W-:Y:S01]  /*0460*/  SHF.R.U32.HI R25, RZ, R23, R11 ;  /* 0x00000017ff197219 */ /* 0x000fe2000001160b */
[----:B------:R-:W-:Y:S01]  /*0470*/  IMAD.SHL.U32 R8, R8, 0x4, RZ ;  /* 0x0000000408087824 */ /* 0x000fe200078e00ff */
[----:B------:R-:W-:Y:S02]  /*0480*/  LOP3.LUT R11, R22, 0x1c, RZ, 0xc0, !PT ;  /* 0x0000001c160b7812 */ /* 0x000fe400078ec0ff */
[----:B------:R-:W-:Y:S01]  /*0490*/  LOP3.LUT R24, R24, 0xf0, RZ, 0xc0, !PT ;  /* 0x000000f018187812 */ /* 0x000fe200078ec0ff */
[----:B------:R-:W-:Y:S01]  /*04a0*/  IMAD.SHL.U32 R23, R2, 0x100, RZ ;  /* 0x0000010002177824 */ /* 0x000fe200078e00ff */
[----:B------:R-:W-:Y:S02]  /*04b0*/  SHF.R.U64 R10, R12, R11, R13 ;  /* 0x0000000b0c0a7219 */ /* 0x000fe4000000120d */
[----:B------:R-:W-:-:S02]  /*04c0*/  LOP3.LUT R9, R24, 0xf, R9, 0xf8, !PT ;  /* 0x0000000f18097812 */ /* 0x000fc400078ef809 */
[----:B------:R-:W-:Y:S02]  /*04d0*/  SHF.L.U64.HI R22, R2, 0x8, R25 ;  /* 0x0000000802167819 */ /* 0x000fe40000010219 */
[----:B------:R-:W-:Y:S02]  /*04e0*/  SHF.R.U32.HI R13, RZ, R11, R13 ;  /* 0x0000000bff0d7219 */ /* 0x000fe4000001160d */
[----:B------:R-:W-:Y:S01]  /*04f0*/  LOP3.LUT R11, R8, 0x1c, RZ, 0xc0, !PT ;  /* 0x0000001c080b7812 */ /* 0x000fe200078ec0ff */
[----:B------:R-:W-:Y:S01]  /*0500*/  IMAD.SHL.U32 R7, R7, 0x4, RZ ;  /* 0x0000000407077824 */ /* 0x000fe200078e00ff */
[----:B------:R-:W-:Y:S02]  /*0510*/  LOP3.LUT R23, R4, 0xf00, R23, 0xf8, !PT ;  /* 0x00000f0004177812 */ /* 0x000fe400078ef817 */
[----:B------:R-:W-:Y:S02]  /*0520*/  LOP3.LUT R9, R9, 0xf00, R22, 0xf8, !PT ;  /* 0x00000f0009097812 */ /* 0x000fe400078ef816 */
[----:B------:R-:W-:-:S02]  /*0530*/  SHF.L.U64.HI R8, R10, 0xc, R13 ;  /* 0x0000000c0a087819 */ /* 0x000fc4000001020d */
[-CC-:B------:R-:W-:Y:S01]  /*0540*/  SHF.R.U64 R4, R14, R11.reuse, R15.reuse ;  /* 0x0000000b0e047219 */ /* 0x180fe2000000120f */
[----:B------:R-:W-:Y:S01]  /*0550*/  IMAD.SHL.U32 R2, R10, 0x1000, RZ ;  /* 0x000010000a027824 */ /* 0x000fe200078e00ff */
[----:B------:R-:W-:Y:S01]  /*0560*/  SHF.R.U32.HI R11, RZ, R11, R15 ;  /* 0x0000000bff0b7219 */ /* 0x000fe2000001160f */
[----:B------:R-:W-:Y:S01]  /*0570*/  IMAD.SHL.U32 R6, R6, 0x4, RZ ;  /* 0x0000000406067824 */ /* 0x000fe200078e00ff */
[----:B------:R-:W-:Y:S01]  /*0580*/  LOP3.LUT R7, R7, 0x1c, RZ, 0xc0, !PT ;  /* 0x0000001c07077812 */ /* 0x000fe200078ec0ff */
[C---:B------:R-:W-:Y:S01]  /*0590*/  IMAD.U32 R13, R4.reuse, 0x10000, RZ ;  /* 0x00010000040d7824 */ /* 0x040fe200078e00ff */
[----:B------:R-:W-:Y:S02]  /*05a0*/  LOP3.LUT R15, R9, 0xf000, R8, 0xf8, !PT ;  /* 0x0000f000090f7812 */ /* 0x000fe400078ef808 */
[----:B------:R-:W0:Y:S01]  /*05b0*/  LDC.64 R8, c[0x0][0x388] ;  /* 0x0000e200ff087b82 */ /* 0x000e220000000a00 */
[----:B------:R-:W-:Y:S02]  /*05c0*/  SHF.L.U64.HI R4, R4, 0x10, R11 ;  /* 0x0000001004047819 */ /* 0x000fe4000001020b */
[----:B------:R-:W-:Y:S01]  /*05d0*/  LOP3.LUT R2, R23, 0xf000, R2, 0xf8, !PT ;  /* 0x0000f00017027812 */ /* 0x000fe200078ef802 */
[----:B------:R-:W-:Y:S01]  /*05e0*/  IMAD.SHL.U32 R3, R3, 0x4, RZ ;  /* 0x0000000403037824 */ /* 0x000fe200078e00ff */
[----:B------:R-:W-:-:S02]  /*05f0*/  LOP3.LUT R4, R15, 0xf0000, R4, 0xf8, !PT ;  /* 0x000f00000f047812 */ /* 0x000fc400078ef804 */
[----:B------:R-:W-:Y:S02]  /*0600*/  LOP3.LUT R13, R2, 0xf0000, R13, 0xf8, !PT ;  /* 0x000f0000020d7812 */ /* 0x000fe400078ef80d */
[----:B------:R-:W-:Y:S01]  /*0610*/  LOP3.LUT R3, R3, 0x1c, RZ, 0xc0, !PT ;  /* 0x0000001c03037812 */ /* 0x000fe200078ec0ff */
[----:B------:R-:W-:-:S04]  /*0620*/  IMAD R5, R5, UR4, R0 ;  /* 0x0000000405057c24 */ /* 0x000fc8000f8e0200 */
[----:B0-----:R-:W-:Y:S01]  /*0630*/  IMAD.WIDE R8, R5, 0x8, R8 ;  /* 0x0000000805087825 */ /* 0x001fe200078e0208 */
[-CC-:B--2---:R-:W-:Y:S02]  /*0640*/  SHF.R.U64 R11, R16, R7.reuse, R17.reuse ;  /* 0x00000007100b7219 */ /* 0x184fe40000001211 */
[----:B------:R-:W-:Y:S02]  /*0650*/  SHF.R.U32.HI R16, RZ, R7, R17 ;  /* 0x00000007ff107219 */ /* 0x000fe40000011611 */
[----:B------:R-:W-:Y:S01]  /*0660*/  LOP3.LUT R7, R6, 0x1c, RZ, 0xc0, !PT ;  /* 0x0000001c06077812 */ /* 0x000fe200078ec0ff */
[C---:B------:R-:W-:Y:S01]  /*0670*/  IMAD.SHL.U32 R2, R11.reuse, 0x100000, RZ ;  /* 0x001000000b027824 */ /* 0x040fe200078e00ff */
[----:B------:R-:W-:Y:S02]  /*0680*/  SHF.L.U64.HI R11, R11, 0x14, R16 ;  /* 0x000000140b0b7819 */ /* 0x000fe40000010210 */
[-CC-:B---3--:R-:W-:Y:S02]  /*0690*/  SHF.R.U64 R6, R18, R7.reuse, R19.reuse ;  /* 0x0000000712067219 */ /* 0x188fe40000001213 */
[----:B------:R-:W-:-:S02]  /*06a0*/  SHF.R.U32.HI R19, RZ, R7, R19 ;  /* 0x00000007ff137219 */ /* 0x000fc40000011613 */
[----:B------:R-:W-:Y:S01]  /*06b0*/  LOP3.LUT R11, R4, 0xf00000, R11, 0xf8, !PT ;  /* 0x00f00000040b7812 */ /* 0x000fe200078ef80b */
[----:B------:R-:W-:Y:S01]  /*06c0*/  IMAD.SHL.U32 R7, R6, 0x1000000, RZ ;  /* 0x0100000006077824 */ /* 0x000fe200078e00ff */
[----:B------:R-:W-:Y:S02]  /*06d0*/  LOP3.LUT R2, R13, 0xf00000, R2, 0xf8, !PT ;  /* 0x00f000000d027812 */ /* 0x000fe400078ef802 */
[-C--:B----4-:R-:W-:Y:S02]  /*06e0*/  SHF.R.U64 R4, R20, R3.reuse, R21 ;  /* 0x0000000314047219 */ /* 0x090fe40000001215 */
[----:B------:R-:W-:Y:S02]  /*06f0*/  SHF.L.U64.HI R6, R6, 0x18, R19 ;  /* 0x0000001806067819 */ /* 0x000fe40000010213 */
[----:B------:R-:W-:Y:S02]  /*0700*/  SHF.R.U32.HI R3, RZ, R3, R21 ;  /* 0x00000003ff037219 */ /* 0x000fe40000011615 */
[----:B------:R-:W-:Y:S01]  /*0710*/  LOP3.LUT R7, R2, 0xf000000, R7, 0xf8, !PT ;  /* 0x0f00000002077812 */ /* 0x000fe200078ef807 */
[----:B------:R-:W-:Y:S01]  /*0720*/  IMAD.SHL.U32 R2, R4, 0x10000000, RZ ;  /* 0x1000000004027824 */ /* 0x000fe200078e00ff */
[----:B------:R-:W-:-:S02]  /*0730*/  LOP3.LUT R6, R11, 0xf000000, R6, 0xf8, !PT ;  /* 0x0f0000000b067812 */ /* 0x000fc400078ef806 */
[----:B------:R-:W-:Y:S02]  /*0740*/  SHF.L.U64.HI R3, R4, 0x1c, R3 ;  /* 0x0000001c04037819 */ /* 0x000fe40000010203 */
[----:B------:R-:W-:Y:S02]  /*0750*/  LOP3.LUT R2, R7, 0xf0000000, R2, 0xf8, !PT ;  /* 0xf000000007027812 */ /* 0x000fe400078ef802 */
[----:B------:R-:W-:-:S05]  /*0760*/  LOP3.LUT R3, R6, 0xf0000000, R3, 0xf8, !PT ;  /* 0xf000000006037812 */ /* 0x000fca00078ef803 */
[----:B------:R-:W-:Y:S01]  /*0770*/  STG.E.64 desc[UR6][R8.64], R2 ;  /* 0x0000000208007986 */ /* 0x000fe2000c101b06 */
[----:B------:R-:W-:Y:S05]  /*0780*/  EXIT ;  /* 0x000000000000794d */ /* 0x000fea0003800000 */
.L_x_0:
[----:B------:R-:W-:-:S00]  /*0790*/  BRA `(.L_x_0) ;  /* 0xfffffffc00fc7947 */ /* 0x000fc0000383ffff */
[----:B------:R-:W-:-:S00]  /*07a0*/  NOP ;  /* 0x0000000000007918 */ /* 0x000fc00000000000 */
        /* <DEDUP_REMOVED lines=13> */
.L_x_45:


//--------------------- .text._Z18reconstruct_kernelPKjPKtS0_PK6__halfS2_iiiPS3_iiiiii --------------------------
	.section	.text._Z18reconstruct_kernelPKjPKtS0_PK6__halfS2_iiiPS3_iiiiii,"ax",@progbits
	.align	128
        .global         _Z18reconstruct_kernelPKjPKtS0_PK6__halfS2_iiiPS3_iiiiii
        .type           _Z18reconstruct_kernelPKjPKtS0_PK6__halfS2_iiiPS3_iiiiii,@function
        .size           _Z18reconstruct_kernelPKjPKtS0_PK6__halfS2_iiiPS3_iiiiii,(.L_x_46 - _Z18reconstruct_kernelPKjPKtS0_PK6__halfS2_iiiPS3_iiiiii)
        .other          _Z18reconstruct_kernelPKjPKtS0_PK6__halfS2_iiiPS3_iiiiii,@"STO_CUDA_ENTRY STV_DEFAULT"
_Z18reconstruct_kernelPKjPKtS0_PK6__halfS2_iiiPS3_iiiiii:
.text._Z18reconstruct_kernelPKjPKtS0_PK6__halfS2_iiiPS3_iiiiii:
[----:B------:R-:W-:Y:S01]  /*0000*/  LDC R1, c[0x0][0x37c] ;  /* 0x0000df00ff017b82 */ /* 0x000fe20000000800 */
[----:B------:R-:W0:Y:S07]  /*0010*/  S2R R4, SR_TID.X ;  /* 0x0000000000047919 */ /* 0x000e2e0000002100 */
[----:B------:R-:W1:Y:S01]  /*0020*/  S2UR UR6, SR_CTAID.Y ;  /* 0x00000000000679c3 */ /* 0x000e620000002600 */
[----:B------:R-:W2:Y:S07]  /*0030*/  LDCU.64 UR8, c[0x0][0x358] ;  /* 0x00006b00ff0877ac */ /* 0x000eae0008000a00 */
[----:B------:R-:W3:Y:S01]  /*0040*/  LDC R5, c[0x0][0x3a8] ;  /* 0x0000ea00ff057b82 */ /* 0x000ee20000000800 */
[----:B------:R-:W4:Y:S01]  /*0050*/  S2R R9, SR_CTAID.X ;  /* 0x0000000000097919 */ /* 0x000f220000002500 */
[----:B------:R-:W5:Y:S01]  /*0060*/  LDCU UR10, c[0x0][0x3ac] ;  /* 0x00007580ff0a77ac */ /* 0x000f620008000800 */
[----:B-1----:R-:W-:-:S06]  /*0070*/  USHF.L.U32 UR13, UR6, 0x7, URZ ;  /* 0x00000007060d7899 */ /* 0x002fcc00080006ff */
[----:B0-----:R-:W-:-:S04]  /*0080*/  IADD3 R0, PT, PT, R4, UR13, RZ ;  /* 0x0000000d04007c10 */ /* 0x001fc8000fffe0ff */
[----:B---3--:R-:W-:-:S13]  /*0090*/  ISETP.GE.AND P0, PT, R0, R5, PT ;  /* 0x000000050000720c */ /* 0x008fda0003f06270 */
[----:B------:R-:W0:Y:S02]  /*00a0*/  @!P0 LDC.64 R2, c[0x0][0x388] ;  /* 0x0000e200ff028b82 */ /* 0x000e240000000a00 */
[----:B0-----:R-:W-:-:S06]  /*00b0*/  @!P0 IMAD.WIDE.U32 R2, R0, 0x2, R2 ;  /* 0x0000000200028825 */ /* 0x001fcc00078e0002 */
[----:B--2---:R-:W2:Y:S01]  /*00c0*/  @!P0 LDG.E.U16.CONSTANT R2, desc[UR8][R2.64] ;  /* 0x0000000802028981 */ /* 0x004ea2000c1e9500 */
[----:B----4-:R-:W-:Y:S02]  /*00d0*/  LEA R0, R9, R4, 0x7 ;  /* 0x0000000409007211 */ /* 0x010fe400078e38ff */
[----:B------:R-:W-:Y:S01]  /*00e0*/  @!P0 MOV R6, 0x400 ;  /* 0x0000040000068802 */ /* 0x000fe20000000f00 */
[----:B------:R-:W0:Y:S01]  /*00f0*/  @!P0 S2R R7, SR_CgaCtaId ;  /* 0x0000000000078919 */ /* 0x000e220000008800 */
[----:B-----5:R-:W-:Y:S02]  /*0100*/  ISETP.GE.AND P1, PT, R0, UR10, PT ;  /* 0x0000000a00007c0c */ /* 0x020fe4000bf26270 */
[----:B0-----:R-:W-:-:S04]  /*0110*/  @!P0 LEA R7, R7, R6, 0x18 ;  /* 0x0000000607078211 */ /* 0x001fc800078ec0ff */
[----:B------:R-:W-:-:S05]  /*0120*/  @!P0 LEA R7, R4, R7, 0x1 ;  /* 0x0000000704078211 */ /* 0x000fca00078e08ff */
[----:B--2---:R0:W-:Y:S02]  /*0130*/  @!P0 STS.U16 [R7], R2 ;  /* 0x0000000207008388 */ /* 0x0041e40000000400 */
[----:B------:R-:W-:Y:S05]  /*0140*/  @P1 EXIT ;  /* 0x000000000000194d */ /* 0x000fea0003800000 */
[----:B------:R-:W1:Y:S01]  /*0150*/  LDCU.64 UR4, c[0x0][0x3a0] ;  /* 0x00007400ff0477ac */ /* 0x000e620008000a00 */
[----:B0-----:R-:W0:Y:S01]  /*0160*/  LDC.64 R6, c[0x0][0x390] ;  /* 0x0000e400ff067b82 */ /* 0x001e220000000a00 */
[----:B------:R-:W-:-:S07]  /*0170*/  USHF.L.U32 UR6, UR6, 0x8, URZ ;  /* 0x0000000806067899 */ /* 0x000fce00080006ff */
[----:B------:R-:W2:Y:S01]  /*0180*/  LDC.64 R12, c[0x0][0x398] ;  /* 0x0000e600ff0c7b82 */ /* 0x000ea20000000a00 */
[----:B------:R-:W-:Y:S01]  /*0190*/  SHF.R.S32.HI R9, RZ, 0x1f, R0 ;  /* 0x0000001fff097819 */ /* 0x000fe20000011400 */
[----:B------:R-:W3:Y:S01]  /*01a0*/  LDCU UR7, c[0x0][0x3c0] ;  /* 0x00007800ff0777ac */ /* 0x000ee20008000800 */
[----:B-1----:R-:W-:-:S06]  /*01b0*/  UIMAD.WIDE.U32 UR4, UR6, 0x2, UR4 ;  /* 0x00000002060478a5 */ /* 0x002fcc000f8e0004 */
[----:B------:R-:W-:Y:S02]  /*01c0*/  MOV R10, UR4 ;  /* 0x00000004000a7c02 */ /* 0x000fe40008000f00 */
[----:B------:R-:W-:-:S05]  /*01d0*/  MOV R11, UR5 ;  /* 0x00000005000b7c02 */ /* 0x000fca0008000f00 */
[----:B------:R-:W4:Y:S01]  /*01e0*/  LDG.E.U16.CONSTANT R2, desc[UR8][R10.64] ;  /* 0x000000080a027981 */ /* 0x000f22000c1e9500 */
[----:B------:R-:W-:Y:S01]  /*01f0*/  LEA.HI R9, R9, R0, RZ, 0x3 ;  /* 0x0000000009097211 */ /* 0x000fe200078f18ff */
[C---:B----4-:R-:W-:Y:S02]  /*0200*/  IMAD R3, R2.reuse, UR10, RZ ;  /* 0x0000000a02037c24 */ /* 0x050fe4000f8e02ff */
[----:B--2---:R-:W-:-:S03]  /*0210*/  IMAD.WIDE.U32 R12, R2, 0x2, R12 ;  /* 0x00000002020c7825 */ /* 0x004fc600078e000c */
[----:B------:R-:W-:-:S04]  /*0220*/  SHF.R.S32.HI R8, RZ, 0x1f, R3 ;  /* 0x0000001fff087819 */ /* 0x000fc80000011403 */
[----:B------:R-:W-:Y:S02]  /*0230*/  LEA.HI R8, R8, R3, RZ, 0x3 ;  /* 0x0000000308087211 */ /* 0x000fe400078f18ff */
[----:B------:R-:W-:-:S04]  /*0240*/  SHF.R.S32.HI R3, RZ, 0x3, R9 ;  /* 0x00000003ff037819 */ /* 0x000fc80000011409 */
[----:B------:R-:W-:-:S05]  /*0250*/  LEA.HI.SX32 R9, R8, R3, 0x1d ;  /* 0x0000000308097211 */ /* 0x000fca00078feaff */
[----:B0-----:R-:W-:Y:S02]  /*0260*/  IMAD.WIDE R8, R9, 0x4, R6 ;  /* 0x0000000409087825 */ /* 0x001fe400078e0206 */
[----:B------:R0:W5:Y:S04]  /*0270*/  LDG.E.U16.CONSTANT R6, desc[UR8][R10.64+0x2] ;  /* 0x000002080a067981 */ /* 0x000168000c1e9500 */
[----:B------:R0:W5:Y:S04]  /*0280*/  LDG.E.U16.CONSTANT R7, desc[UR8][R12.64] ;  /* 0x000000080c077981 */ /* 0x000168000c1e9500 */
[----:B------:R0:W5:Y:S01]  /*0290*/  LDG.E.CONSTANT R9, desc[UR8][R8.64] ;  /* 0x0000000808097981 */ /* 0x000162000c1e9900 */
[----:B---3--:R-:W-:Y:S01]  /*02a0*/  UISETP.GT.AND UP0, UPT, UR13, UR7, UPT ;  /* 0x000000070d00728c */ /* 0x008fe2000bf04270 */
[----:B------:R-:W-:-:S08]  /*02b0*/  UMOV UR4, URZ ;  /* 0x000000ff00047c82 */ /* 0x000fd00008000000 */
[----:B0-----:R-:W-:Y:S05]  /*02c0*/  BRA.U !UP0, `(.L_x_1) ;  /* 0x0000000108207547 */ /* 0x001fea000b800000 */
[----:B------:R-:W0:Y:S02]  /*02d0*/  LDCU UR4, c[0x0][0x3c4] ;  /* 0x00007880ff0477ac */ /* 0x000e240008000800 */
[----:B0-----:R-:W-:-:S04]  /*02e0*/  UISETP.LT.AND UP0, UPT, UR13, UR4, UPT ;  /* 0x000000040d00728c */ /* 0x001fc8000bf01270 */
[----:B------:R-:W-:-:S04]  /*02f0*/  USEL UR4, UR13, UR4, UP0 ;  /* 0x000000040d047287 */ /* 0x000fc80008000000 */
[----:B------:R-:W-:-:S04]  /*0300*/  UIADD3 UR4, UPT, UPT, UR4, -UR7, URZ ;  /* 0x8000000704047290 */ /* 0x000fc8000fffe0ff */
[----:B------:R-:W-:-:S04]  /*0310*/  USHF.R.S32.HI UR5, URZ, 0x1f, UR4 ;  /* 0x0000001fff057899 */ /* 0x000fc80008011404 */
[----:B------:R-:W-:-:S04]  /*0320*/  ULEA.HI UR5, UR5, UR4, URZ, 0x5 ;  /* 0x0000000405057291 */ /* 0x000fc8000f8f28ff */
[----:B------:R-:W-:-:S04]  /*0330*/  USHF.R.S32.HI UR5, URZ, 0x5, UR5 ;  /* 0x00000005ff057899 */ /* 0x000fc80008011405 */
[----:B------:R-:W-:-:S12]  /*0340*/  UIMAD UR4, UR5, 0x6, URZ ;  /* 0x00000006050478a4 */ /* 0x000fd8000f8e02ff */
.L_x_1:
[----:B------:R-:W0:Y:S01]  /*0350*/  LDCU UR5, c[0x0][0x3c4] ;  /* 0x00007880ff0577ac */ /* 0x000e220008000800 */
[----:B------:R-:W-:Y:S01]  /*0360*/  HFMA2 R8, -RZ, RZ, 0, 0 ;  /* 0x00000000ff087431 */ /* 0x000fe200000001ff */
[----:B0-----:R-:W-:-:S09]  /*0370*/  UISETP.GT.AND UP0, UPT, UR13, UR5, UPT ;  /* 0x000000050d00728c */ /* 0x001fd2000bf04270 */
[----:B------:R-:W-:Y:S05]  /*0380*/  BRA.U !UP0, `(.L_x_2) ;  /* 0x00000001081c7547 */ /* 0x000fea000b800000 */
[----:B------:R-:W0:Y:S02]  /*0390*/  LDC R8, c[0x0][0x3c8] ;  /* 0x0000f200ff087b82 */ /* 0x000e240000000800 */
[----:B0-----:R-:W-:-:S04]  /*03a0*/  VIMNMX R8, PT, PT, R8, UR13, PT ;  /* 0x0000000d08087c48 */ /* 0x001fc8000bfe0100 */
[----:B------:R-:W-:-:S04]  /*03b0*/  IADD3 R8, PT, PT, R8, -UR5, RZ ;  /* 0x8000000508087c10 */ /* 0x000fc8000fffe0ff */
[----:B------:R-:W-:-:S04]  /*03c0*/  SHF.R.S32.HI R11, RZ, 0x1f, R8 ;  /* 0x0000001fff0b7819 */ /* 0x000fc80000011408 */
[----:B------:R-:W-:-:S04]  /*03d0*/  LEA.HI R11, R11, R8, RZ, 0x5 ;  /* 0x000000080b0b7211 */ /* 0x000fc800078f28ff */
[----:B------:R-:W-:-:S05]  /*03e0*/  SHF.R.S32.HI R11, RZ, 0x5, R11 ;  /* 0x00000005ff0b7819 */ /* 0x000fca000001140b */
[----:B------:R-:W-:-:S07]  /*03f0*/  IMAD R8, R11, 0x5, RZ ;  /* 0x000000050b087824 */ /* 0x000fce00078e02ff */
.L_x_2:
[----:B------:R-:W0:Y:S01]  /*0400*/  LDCU UR5, c[0x0][0x3c8] ;  /* 0x00007900ff0577ac */ /* 0x000e220008000800 */
[----:B------:R-:W-:Y:S01]  /*0410*/  IMAD.MOV.U32 R11, RZ, RZ, RZ ;  /* 0x000000ffff0b7224 */ /* 0x000fe200078e00ff */
[----:B0-----:R-:W-:-:S09]  /*0420*/  UISETP.GT.AND UP0, UPT, UR13, UR5, UPT ;  /* 0x000000050d00728c */ /* 0x001fd2000bf04270 */
[----:B------:R-:W-:Y:S05]  /*0430*/  BRA.U !UP0, `(.L_x_3) ;  /* 0x00000001081c7547 */ /* 0x000fea000b800000 */
[----:B------:R-:W0:Y:S02]  /*0440*/  LDC R10, c[0x0][0x3cc] ;  /* 0x0000f300ff0a7b82 */ /* 0x000e240000000800 */
[----:B0-----:R-:W-:-:S04]  /*0450*/  VIMNMX R10, PT, PT, R10, UR13, PT ;  /* 0x0000000d0a0a7c48 */ /* 0x001fc8000bfe0100 */
[----:B------:R-:W-:-:S04]  /*0460*/  IADD3 R10, PT, PT, R10, -UR5, RZ ;  /* 0x800000050a0a7c10 */ /* 0x000fc8000fffe0ff */
[----:B------:R-:W-:-:S04]  /*0470*/  SHF.R.S32.HI R11, RZ, 0x1f, R10 ;  /* 0x0000001fff0b7819 */ /* 0x000fc8000001140a */
[----:B------:R-:W-:-:S04]  /*0480*/  LEA.HI R11, R11, R10, RZ, 0x5 ;  /* 0x0000000a0b0b7211 */ /* 0x000fc800078f28ff */
[----:B------:R-:W-:-:S04]  /*0490*/  SHF.R.S32.HI R11, RZ, 0x5, R11 ;  /* 0x00000005ff0b7819 */ /* 0x000fc8000001140b */
[----:B------:R-:W-:-:S07]  /*04a0*/  SHF.L.U32 R11, R11, 0x2, RZ ;  /* 0x000000020b0b7819 */ /* 0x000fce00000006ff */
.L_x_3:
[----:B------:R-:W0:Y:S01]  /*04b0*/  LDCU UR5, c[0x0][0x3cc] ;  /* 0x00007980ff0577ac */ /* 0x000e220008000800 */
[----:B------:R-:W-:Y:S01]  /*04c0*/  MOV R10, RZ ;  /* 0x000000ff000a7202 */ /* 0x000fe20000000f00 */
        /* <DEDUP_REMOVED lines=9> */
.L_x_4:
        /* <DEDUP_REMOVED lines=10> */
[----:B------:R-:W-:-:S07]  /*0600*/  IMAD.SHL.U32 R13, R13, 0x2, RZ ;  /* 0x000000020d0d7824 */ /* 0x000fce00078e00ff */
.L_x_5:
[----:B------:R-:W-:Y:S01]  /*0610*/  UISETP.LT.AND UP0, UPT, UR13, UR7, UPT ;  /* 0x000000070d00728c */ /* 0x000fe2000bf01270 */
[----:B------:R-:W-:Y:S01]  /*0620*/  SHF.L.U32 R4, R4, 0x2, RZ ;  /* 0x0000000204047819 */ /* 0x000fe200000006ff */
[----:B------:R-:W-:Y:S01]  /*0630*/  BAR.SYNC.DEFER_BLOCKING 0x0 ;  /* 0x0000000000007b1d */ /* 0x000fe20000010000 */
[----:B-----5:R-:W-:Y:S01]  /*0640*/  IADD3 R6, PT, PT, R6, UR13, RZ ;  /* 0x0000000d06067c10 */ /* 0x020fe2000fffe0ff */
[----:B------:R-:W-:Y:S01]  /*0650*/  USEL UR5, UR13, UR7, UP0 ;  /* 0x000000070d057287 */ /* 0x000fe20008000000 */
[----:B------:R-:W-:-:S03]  /*0660*/  LOP3.LUT R4, R4, 0x1c, RZ, 0xc0, !PT ;  /* 0x0000001c04047812 */ /* 0x000fc600078ec0ff */
[----:B------:R-:W-:Y:S01]  /*0670*/  USHF.R.S32.HI UR6, URZ, 0x1f, UR5 ;  /* 0x0000001fff067899 */ /* 0x000fe20008011405 */
[----:B------:R-:W-:-:S03]  /*0680*/  SHF.R.U32.HI R9, RZ, R4, R9 ;  /* 0x00000004ff097219 */ /* 0x000fc60000011609 */
[----:B------:R-:W-:Y:S01]  /*0690*/  ULEA.HI UR6, UR6, UR5, URZ, 0x5 ;  /* 0x0000000506067291 */ /* 0x000fe2000f8f28ff */
[----:B------:R-:W-:-:S03]  /*06a0*/  LOP3.LUT R9, R9, 0xf, RZ, 0xc0, !PT ;  /* 0x0000000f09097812 */ /* 0x000fc600078ec0ff */
[----:B------:R-:W-:Y:S02]  /*06b0*/  USHF.R.S32.HI UR6, URZ, 0x5, UR6 ;  /* 0x00000005ff067899 */ /* 0x000fe40008011406 */
[----:B------:R-:W-:Y:S02]  /*06c0*/  IMAD R12, R9, R9, R9 ;  /* 0x00000009090c7224 */ /* 0x000fe400078e0209 */
[----:B------:R-:W-:-:S03]  /*06d0*/  ULEA UR4, UR6, UR4, 0x3 ;  /* 0x0000000406047291 */ /* 0x000fc6000f8e18ff */
[----:B------:R-:W-:-:S03]  /*06e0*/  IADD3 R12, PT, PT, R9, 0x1, R12 ;  /* 0x00000001090c7810 */ /* 0x000fc60007ffe00c */
[----:B------:R-:W-:-:S03]  /*06f0*/  IADD3 R8, PT, PT, R11, UR4, R8 ;  /* 0x000000040b087c10 */ /* 0x000fc6000fffe008 */
[----:B------:R-:W0:Y:S01]  /*0700*/  I2F.F16 R12, R12 ;  /* 0x0000000c000c7306 */ /* 0x000e220000200c00 */
[----:B------:R-:W-:Y:S01]  /*0710*/  IADD3 R8, PT, PT, R13, R8, R10 ;  /* 0x000000080d087210 */ /* 0x000fe20007ffe00a */
[----:B------:R-:W1:Y:S01]  /*0720*/  LDCU.64 UR4, c[0x0][0x380] ;  /* 0x00007000ff0477ac */ /* 0x000e620008000a00 */
[----:B------:R-:W-:-:S03]  /*0730*/  MOV R10, UR13 ;  /* 0x0000000d000a7c02 */ /* 0x000fc60008000f00 */
[----:B------:R-:W-:Y:S01]  /*0740*/  IMAD R9, R8, UR10, RZ ;  /* 0x0000000a08097c24 */ /* 0x000fe2000f8e02ff */
[----:B------:R-:W-:Y:S02]  /*0750*/  VIADDMNMX R11, R10, 0x80, R5, PT ;  /* 0x000000800a0b7846 */ /* 0x000fe40003800105 */
[----:B------:R-:W-:Y:S02]  /*0760*/  SHF.R.S32.HI R8, RZ, 0x1f, R0 ;  /* 0x0000001fff087819 */ /* 0x000fe40000011400 */
[----:B------:R-:W-:Y:S02]  /*0770*/  IADD3 R10, P0, PT, R0, R9, RZ ;  /* 0x00000009000a7210 */ /* 0x000fe40007f1e0ff */
[----:B------:R-:W-:Y:S02]  /*0780*/  VIMNMX R5, PT, PT, R5, UR7, PT ;  /* 0x0000000705057c48 */ /* 0x000fe4000bfe0100 */
[----:B------:R-:W-:Y:S02]  /*0790*/  LEA.HI.X.SX32 R9, R9, R8, 0x1, P0 ;  /* 0x0000000809097211 */ /* 0x000fe400000f0eff */
[----:B------:R-:W-:Y:S01]  /*07a0*/  ISETP.GT.AND P0, PT, R5, UR13, PT ;  /* 0x0000000d05007c0c */ /* 0x000fe2000bf04270 */
[----:B0-----:R-:W-:Y:S01]  /*07b0*/  HMUL2 R5, R12.H0_H0, R7.H0_H0 ;  /* 0x200000070c057232 */ /* 0x001fe20000000800 */
[----:B------:R-:W-:-:S02]  /*07c0*/  R2UR UR10, R11 ;  /* 0x000000000b0a72ca */ /* 0x000fc400000e0000 */
[----:B-1----:R-:W-:Y:S01]  /*07d0*/  LEA R26, P1, R10, UR4, 0x2 ;  /* 0x000000040a1a7c11 */ /* 0x002fe2000f8210ff */
[----:B------:R-:W-:-:S03]  /*07e0*/  UMOV UR4, URZ ;  /* 0x000000ff00047c82 */ /* 0x000fc60008000000 */
[----:B------:R-:W-:-:S05]  /*07f0*/  LEA.HI.X R27, R10, UR5, R9, 0x2, P1 ;  /* 0x000000050a1b7c11 */ /* 0x000fca00088f1409 */
[----:B------:R-:W-:Y:S05]  /*0800*/  @!P0 BRA `(.L_x_6) ;  /* 0x00000014005c8947 */ /* 0x000fea0003800000 */
[----:B------:R-:W0:Y:S01]  /*0810*/  LDC R7, c[0x0][0x3ac] ;  /* 0x0000eb00ff077b82 */ /* 0x000e220000000800 */
[----:B------:R-:W-:Y:S01]  /*0820*/  UISETP.LT.AND UP0, UPT, UR10, UR7, UPT ;  /* 0x000000070a00728c */ /* 0x000fe2000bf01270 */
[----:B------:R-:W1:Y:S03]  /*0830*/  LDCU.64 UR14, c[0x0][0x3a0] ;  /* 0x00007400ff0e77ac */ /* 0x000e660008000a00 */
[----:B------:R-:W-:-:S03]  /*0840*/  USEL UR11, UR10, UR7, UP0 ;  /* 0x000000070a0b7287 */ /* 0x000fc60008000000 */
[----:B------:R-:W2:Y:S01]  /*0850*/  LDC.64 R12, c[0x0][0x390] ;  /* 0x0000e400ff0c7b82 */ /* 0x000ea20000000a00 */
[----:B------:R-:W-:-:S07]  /*0860*/  UMOV UR4, URZ ;  /* 0x000000ff00047c82 */ /* 0x000fce0008000000 */
[----:B------:R-:W3:Y:S08]  /*0870*/  LDC.64 R14, c[0x0][0x398] ;  /* 0x0000e600ff0e7b82 */ /* 0x000ef00000000a00 */
[----:B-1----:R-:W4:Y:S02]  /*0880*/  LDC.64 R10, c[0x0][0x3b8] ;  /* 0x0000ee00ff0a7b82 */ /* 0x002f240000000a00 */
.L_x_8:
[C---:B0-----:R-:W-:Y:S02]  /*0890*/  IMAD.WIDE R18, R7.reuse, 0x4, R26 ;  /* 0x0000000407127825 */ /* 0x041fe400078e021a */
[----:B------:R0:W5:Y:S02]  /*08a0*/  LDG.E.CONSTANT R26, desc[UR8][R26.64] ;  /* 0x000000081a1a7981 */ /* 0x000164000c1e9900 */
[C---:B------:R-:W-:Y:S02]  /*08b0*/  IMAD.WIDE R8, R7.reuse, 0x4, R18 ;  /* 0x0000000407087825 */ /* 0x040fe400078e0212 */
[----:B------:R0:W5:Y:S04]  /*08c0*/  LDG.E.CONSTANT R25, desc[UR8][R18.64] ;  /* 0x0000000812197981 */ /* 0x000168000c1e9900 */
[----:B------:R0:W5:Y:S01]  /*08d0*/  LDG.E.CONSTANT R23, desc[UR8][R8.64] ;  /* 0x0000000808177981 */ /* 0x000162000c1e9900 */
[----:B------:R-:W-:-:S05]  /*08e0*/  IMAD.WIDE R16, R7, 0x4, R8 ;  /* 0x0000000407107825 */ /* 0x000fca00078e0208 */
[----:B------:R0:W5:Y:S01]  /*08f0*/  LDG.E.CONSTANT R24, desc[UR8][R16.64] ;  /* 0x0000000810187981 */ /* 0x000162000c1e9900 */
[----:B------:R-:W1:Y:S01]  /*0900*/  S2UR UR6, SR_CgaCtaId ;  /* 0x00000000000679c3 */ /* 0x000e620000008800 */
[----:B------:R-:W-:Y:S01]  /*0910*/  ISETP.NE.AND P0, PT, R6, UR13, PT ;  /* 0x0000000d06007c0c */ /* 0x000fe2000bf05270 */
[----:B------:R-:W-:Y:S02]  /*0920*/  UMOV UR5, 0x400 ;  /* 0x0000040000057882 */ /* 0x000fe40000000000 */
[----:B-1----:R-:W-:-:S04]  /*0930*/  ULEA UR5, UR6, UR5, 0x18 ;  /* 0x0000000506057291 */ /* 0x002fc8000f8ec0ff */
[----:B------:R-:W-:-:S06]  /*0940*/  ULEA UR5, UR4, UR5, 0x1 ;  /* 0x0000000504057291 */ /* 0x000fcc000f8e08ff */
[----:B0-----:R-:W-:Y:S06]  /*0950*/  @P0 BRA `(.L_x_7) ;  /* 0x0000000000540947 */ /* 0x001fec0003800000 */
[----:B------:R-:W-:-:S05]  /*0960*/  IMAD R5, R2, R7, R7 ;  /* 0x0000000702057224 */ /* 0x000fca00078e0207 */
[----:B------:R-:W-:-:S04]  /*0970*/  SHF.R.S32.HI R6, RZ, 0x1f, R5 ;  /* 0x0000001fff067819 */ /* 0x000fc80000011405 */
[----:B------:R-:W-:-:S04]  /*0980*/  LEA.HI R6, R6, R5, RZ, 0x3 ;  /* 0x0000000506067211 */ /* 0x000fc800078f18ff */
[----:B------:R-:W-:-:S05]  /*0990*/  LEA.HI.SX32 R21, R6, R3, 0x1d ;  /* 0x0000000306157211 */ /* 0x000fca00078feaff */
[----:B--2---:R-:W-:-:S06]  /*09a0*/  IMAD.WIDE R20, R21, 0x4, R12 ;  /* 0x0000000415147825 */ /* 0x004fcc00078e020c */
[----:B------:R-:W2:Y:S01]  /*09b0*/  LDG.E.CONSTANT R21, desc[UR8][R20.64] ;  /* 0x0000000814157981 */ /* 0x000ea2000c1e9900 */
[----:B------:R-:W-:Y:S01]  /*09c0*/  USHF.L.U32 UR6, UR13, 0x1, URZ ;  /* 0x000000010d067899 */ /* 0x000fe200080006ff */
[----:B---3--:R-:W-:-:S03]  /*09d0*/  IMAD.WIDE R18, R2, 0x2, R14 ;  /* 0x0000000202127825 */ /* 0x008fc600078e020e */
[----:B------:R-:W-:-:S03]  /*09e0*/  UIMAD.WIDE.U32 UR6, UR6, 0x2, UR14 ;  /* 0x00000002060678a5 */ /* 0x000fc6000f8e000e */
[----:B------:R-:W3:Y:S03]  /*09f0*/  LDG.E.U16.CONSTANT R18, desc[UR8][R18.64+0x2] ;  /* 0x0000020812127981 */ /* 0x000ee6000c1e9500 */
[----:B------:R-:W-:Y:S02]  /*0a00*/  MOV R8, UR6 ;  /* 0x0000000600087c02 */ /* 0x000fe40008000f00 */
[----:B------:R-:W-:-:S05]  /*0a10*/  MOV R9, UR7 ;  /* 0x0000000700097c02 */ /* 0x000fca0008000f00 */
[----:B------:R-:W4:Y:S01]  /*0a20*/  LDG.E.U16.CONSTANT R8, desc[UR8][R8.64+0x2] ;  /* 0x0000020808087981 */ /* 0x000f22000c1e9500 */
[----:B------:R-:W-:Y:S02]  /*0a30*/  IADD3 R2, PT, PT, R2, 0x1, RZ ;  /* 0x0000000102027810 */ /* 0x000fe40007ffe0ff */
[----:B--2---:R-:W-:-:S04]  /*0a40*/  SHF.R.U32.HI R5, RZ, R4, R21 ;  /* 0x00000004ff057219 */ /* 0x004fc80000011615 */
[----:B------:R-:W-:-:S05]  /*0a50*/  LOP3.LUT R5, R5, 0xf, RZ, 0xc0, !PT ;  /* 0x0000000f05057812 */ /* 0x000fca00078ec0ff */
[----:B------:R-:W-:-:S05]  /*0a60*/  IMAD R6, R5, R5, R5 ;  /* 0x0000000505067224 */ /* 0x000fca00078e0205 */
[----:B------:R-:W-:-:S04]  /*0a70*/  IADD3 R22, PT, PT, R5, 0x1, R6 ;  /* 0x0000000105167810 */ /* 0x000fc80007ffe006 */
[----:B------:R-:W3:Y:S01]  /*0a80*/  I2F.F16 R5, R22 ;  /* 0x0000001600057306 */ /* 0x000ee20000200c00 */
[----:B----4-:R-:W-:Y:S02]  /*0a90*/  VIADD R6, R8, UR13 ;  /* 0x0000000d08067c36 */ /* 0x010fe40008000000 */
[----:B---3--:R-:W-:-:S07]  /*0aa0*/  HMUL2 R5, R5.H0_H0, R18.H0_H0 ;  /* 0x2000001205057232 */ /* 0x008fce0000000800 */
.L_x_7:
[----:B-----5:R-:W-:Y:S01]  /*0ab0*/  SHF.R.U32.HI R18, RZ, 0x8, R26 ;  /* 0x00000008ff127819 */ /* 0x020fe2000001161a */
[----:B------:R-:W0:Y:S01]  /*0ac0*/  LDS.U16 R8, [UR5] ;  /* 0x00000005ff087984 */ /* 0x000e220008000400 */
[----:B------:R-:W-:Y:S01]  /*0ad0*/  LOP3.LUT R9, R26, 0xff, RZ, 0xc0, !PT ;  /* 0x000000ff1a097812 */ /* 0x000fe200078ec0ff */
[----:B------:R-:W-:Y:S01]  /*0ae0*/  IMAD.WIDE R16, R7, 0x4, R16 ;  /* 0x0000000407107825 */ /* 0x000fe200078e0210 */
[----:B------:R-:W-:Y:S01]  /*0af0*/  LOP3.LUT R18, R18, 0xff, RZ, 0xc0, !PT ;  /* 0x000000ff12127812 */ /* 0x000fe200078ec0ff */
[----:B------:R-:W-:Y:S01]  /*0b00*/  LDS.U16 R20, [UR5+0x4] ;  /* 0x00000405ff147984 */ /* 0x000fe20008000400 */
[----:B------:R-:W-:Y:S02]  /*0b10*/  IADD3 R21, PT, PT, R9, -0x80, RZ ;  /* 0xffffff8009157810 */ /* 0x000fe40007ffe0ff */
[----:B------:R-:W-:Y:S02]  /*0b20*/  IADD3 R22, PT, PT, R18, -0x80, RZ ;  /* 0xffffff8012167810 */ /* 0x000fe40007ffe0ff */
[----:B------:R-:W-:Y:S01]  /*0b30*/  SHF.R.U32.HI R27, RZ, 0x10, R26 ;  /* 0x00000010ff1b7819 */ /* 0x000fe2000001161a */
[----:B------:R-:W1:Y:S01]  /*0b40*/  LDS.U16 R18, [UR5+0x2] ;  /* 0x00000205ff127984 */ /* 0x000e620008000400 */
[----:B------:R-:W-:Y:S01]  /*0b50*/  I2F.F16 R21, R21 ;  /* 0x0000001500157306 */ /* 0x000fe20000200c00 */
[----:B------:R-:W-:-:S02]  /*0b60*/  LEA.HI R26, R26, 0xffffff80, RZ, 0x8 ;  /* 0xffffff801a1a7811 */ /* 0x000fc400078f40ff */
[----:B------:R-:W-:-:S05]  /*0b70*/  LOP3.LUT R27, R27, 0xff, RZ, 0xc0, !PT ;  /* 0x000000ff1b1b7812 */ /* 0x000fca00078ec0ff */
[----:B------:R-:W2:Y:S01]  /*0b80*/  I2F.F16 R22, R22 ;  /* 0x0000001600167306 */ /* 0x000ea20000200c00 */
[----:B------:R-:W-:-:S07]  /*0b90*/  IADD3 R27, PT, PT, R27, -0x80, RZ ;  /* 0xffffff801b1b7810 */ /* 0x000fce0007ffe0ff */
[----:B------:R-:W-:Y:S01]  /*0ba0*/  I2F.F16 R26, R26 ;  /* 0x0000001a001a7306 */ /* 0x000fe20000200c00 */
[----:B--2---:R-:W-:-:S07]  /*0bb0*/  PRMT R22, R21, 0x5410, R22 ;  /* 0x0000541015167816 */ /* 0x004fce0000000016 */
[----:B------:R-:W2:Y:S01]  /*0bc0*/  I2F.F16 R27, R27 ;  /* 0x0000001b001b7306 */ /* 0x000ea20000200c00 */
[----:B------:R-:W3:Y:S01]  /*0bd0*/  LDS.U16 R21, [UR5+0x6] ;  /* 0x00000605ff157984 */ /* 0x000ee20008000400 */
[----:B------:R-:W-:Y:S02]  /*0be0*/  HFMA2 R19, R22, R5, -RZ ;  /* 0x0000000516137231 */ /* 0x000fe400001000ff */
[----:B0-----:R-:W-:Y:S01]  /*0bf0*/  IMAD R9, R8, R7, R0 ;  /* 0x0000000708097224 */ /* 0x001fe200078e0200 */
[----:B------:R0:W3:Y:S03]  /*0c00*/  LDG.E.CONSTANT R22, desc[UR8][R16.64] ;  /* 0x0000000810167981 */ /* 0x0000e6000c1e9900 */
[----:B----4-:R-:W-:-:S05]  /*0c10*/  IMAD.WIDE R8, R9, 0x2, R10 ;  /* 0x0000000209087825 */ /* 0x010fca00078e020a */
[----:B------:R4:W-:Y:S01]  /*0c20*/  STG.E.U16 desc[UR8][R8.64], R19 ;  /* 0x0000001308007986 */ /* 0x0009e2000c101508 */
[----:B--2---:R-:W-:Y:S01]  /*0c30*/  PRMT R26, R27, 0x5410, R26 ;  /* 0x000054101b1a7816 */ /* 0x004fe2000000001a */
[-CC-:B-1----:R-:W-:Y:S02]  /*0c40*/  IMAD R29, R18, R7.reuse, R0.reuse ;  /* 0x00000007121d7224 */ /* 0x182fe400078e0200 */
[----:B----4-:R-:W-:Y:S02]  /*0c50*/  IMAD R9, R20, R7, R0 ;  /* 0x0000000714097224 */ /* 0x010fe400078e0200 */
[----:B------:R-:W-:Y:S02]  /*0c60*/  HMUL2 R20, R26, R5 ;  /* 0x000000051a147232 */ /* 0x000fe40000000000 */
[----:B------:R-:W1:Y:S01]  /*0c70*/  LDS.U16 R26, [UR5+0x8] ;  /* 0x00000805ff1a7984 */ /* 0x000e620008000400 */
[----:B------:R-:W-:Y:S01]  /*0c80*/  PRMT R8, R19, 0x7632, R8 ;  /* 0x0000763213087816 */ /* 0x000fe20000000008 */
[----:B------:R-:W-:Y:S01]  /*0c90*/  IMAD.WIDE R18, R29, 0x2, R10 ;  /* 0x000000021d127825 */ /* 0x000fe200078e020a */
[----:B------:R-:W-:Y:S01]  /*0ca0*/  SHF.R.U32.HI R28, RZ, 0x8, R25 ;  /* 0x00000008ff1c7819 */ /* 0x000fe20000011619 */
[----:B------:R-:W2:Y:S02]  /*0cb0*/  LDS.U16 R29, [UR5+0xa] ;  /* 0x00000a05ff1d7984 */ /* 0x000ea40008000400 */
[----:B0-----:R-:W-:-:S02]  /*0cc0*/  IMAD.WIDE R16, R7, 0x4, R16 ;  /* 0x0000000407107825 */ /* 0x001fc400078e0210 */
[----:B------:R0:W-:Y:S02]  /*0cd0*/  STG.E.U16 desc[UR8][R18.64], R8 ;  /* 0x0000000812007986 */ /* 0x0001e4000c101508 */
[----:B---3--:R-:W-:Y:S02]  /*0ce0*/  IMAD R21, R21, R7, R0 ;  /* 0x0000000715157224 */ /* 0x008fe400078e0200 */
[----:B0-----:R-:W-:Y:S01]  /*0cf0*/  IMAD.WIDE R8, R9, 0x2, R10 ;  /* 0x0000000209087825 */ /* 0x001fe200078e020a */
[----:B------:R-:W-:-:S05]  /*0d00*/  PRMT R19, R20, 0x7610, R19 ;  /* 0x0000761014137816 */ /* 0x000fca0000000013 */
[----:B------:R0:W-:Y:S01]  /*0d10*/  STG.E.U16 desc[UR8][R8.64], R19 ;  /* 0x0000001308007986 */ /* 0x0001e2000c101508 */
[----:B------:R-:W-:-:S03]  /*0d20*/  LOP3.LUT R28, R28, 0xff, RZ, 0xc0, !PT ;  /* 0x000000ff1c1c7812 */ /* 0x000fc600078ec0ff */
[----:B0-----:R0:W3:Y:S01]  /*0d30*/  LDG.E.CONSTANT R8, desc[UR8][R16.64] ;  /* 0x0000000810087981 */ /* 0x0010e2000c1e9900 */
[----:B------:R-:W-:Y:S01]  /*0d40*/  PRMT R9, R20, 0x7632, R9 ;  /* 0x0000763214097816 */ /* 0x000fe20000000009 */
[----:B------:R-:W-:Y:S01]  /*0d50*/  IMAD.WIDE R20, R21, 0x2, R10 ;  /* 0x0000000215147825 */ /* 0x000fe200078e020a */
[----:B------:R-:W-:-:S04]  /*0d60*/  IADD3 R28, PT, PT, R28, -0x80, RZ ;  /* 0xffffff801c1c7810 */ /* 0x000fc80007ffe0ff */
[----:B------:R4:W-:Y:S01]  /*0d70*/  STG.E.U16 desc[UR8][R20.64], R9 ;  /* 0x0000000914007986 */ /* 0x0009e2000c101508 */
[----:B------:R-:W-:-:S03]  /*0d80*/  LOP3.LUT R27, R25, 0xff, RZ, 0xc0, !PT ;  /* 0x000000ff191b7812 */ /* 0x000fc600078ec0ff */
[----:B------:R-:W0:Y:S01]  /*0d90*/  LDS.U16 R9, [UR5+0xc] ;  /* 0x00000c05ff097984 */ /* 0x000e220008000400 */
[----:B------:R2:W-:Y:S01]  /*0da0*/  I2F.F16 R18, R28 ;  /* 0x0000001c00127306 */ /* 0x0005e20000200c00 */
[----:B------:R-:W-:Y:S01]  /*0db0*/  IADD3 R27, PT, PT, R27, -0x80, RZ ;  /* 0xffffff801b1b7810 */ /* 0x000fe20007ffe0ff */
[----:B-1----:R-:W-:Y:S01]  /*0dc0*/  IMAD R19, R26, R7, R0 ;  /* 0x000000071a137224 */ /* 0x002fe200078e0200 */
[----:B------:R-:W-:Y:S02]  /*0dd0*/  LEA.HI R26, R25, 0xffffff80, RZ, 0x8 ;  /* 0xffffff80191a7811 */ /* 0x000fe400078f40ff */
[----:B----4-:R-:W-:Y:S01]  /*0de0*/  SHF.R.U32.HI R20, RZ, 0x10, R25 ;  /* 0x00000010ff147819 */ /* 0x010fe20000011619 */
[----:B--2---:R-:W1:Y:S03]  /*0df0*/  LDS.U16 R28, [UR5+0xe] ;  /* 0x00000e05ff1c7984 */ /* 0x004e660008000400 */
[----:B------:R-:W-:Y:S01]  /*0e00*/  LOP3.LUT R25, R20, 0xff, RZ, 0xc0, !PT ;  /* 0x000000ff14197812 */ /* 0x000fe200078ec0ff */
[----:B------:R-:W2:Y:S03]  /*0e10*/  I2F.F16 R27, R27 ;  /* 0x0000001b001b7306 */ /* 0x000ea60000200c00 */
[----:B------:R-:W-:-:S05]  /*0e20*/  IADD3 R25, PT, PT, R25, -0x80, RZ ;  /* 0xffffff8019197810 */ /* 0x000fca0007ffe0ff */
[----:B------:R-:W-:Y:S08]  /*0e30*/  I2F.F16 R20, R26 ;  /* 0x0000001a00147306 */ /* 0x000ff00000200c00 */
[----:B------:R-:W4:Y:S01]  /*0e40*/  I2F.F16 R25, R25 ;  /* 0x0000001900197306 */ /* 0x000f220000200c00 */
[----:B--2---:R-:W-:Y:S01]  /*0e50*/  PRMT R18, R27, 0x5410, R18 ;  /* 0x000054101b127816 */ /* 0x004fe20000000012 */
[----:B------:R-:W-:-:S04]  /*0e60*/  IMAD R27, R29, R7, R0 ;  /* 0x000000071d1b7224 */ /* 0x000fc800078e0200 */
[----:B------:R-:W-:Y:S02]  /*0e70*/  HFMA2 R21, R18, R5, -RZ ;  /* 0x0000000512157231 */ /* 0x000fe400001000ff */
[----:B------:R-:W-:-:S03]  /*0e80*/  IMAD.WIDE R18, R19, 0x2, R10 ;  /* 0x0000000213127825 */ /* 0x000fc600078e020a */
[----:B------:R-:W-:Y:S02]  /*0e90*/  PRMT R29, R21, 0x7632, R29 ;  /* 0x00007632151d7816 */ /* 0x000fe4000000001d */
[----:B------:R2:W-:Y:S01]  /*0ea0*/  STG.E.U16 desc[UR8][R18.64], R21 ;  /* 0x0000001512007986 */ /* 0x0005e2000c101508 */
[----:B----4-:R-:W-:Y:S01]  /*0eb0*/  PRMT R20, R25, 0x5410, R20 ;  /* 0x0000541019147816 */ /* 0x010fe20000000014 */
[----:B------:R-:W-:Y:S02]  /*0ec0*/  IMAD.WIDE R26, R27, 0x2, R10 ;  /* 0x000000021b1a7825 */ /* 0x000fe400078e020a */
[----:B------:R-:W4:Y:S02]  /*0ed0*/  LDS.U16 R25, [UR5+0x10] ;  /* 0x00001005ff197984 */ /* 0x000f240008000400 */
[----:B0-----:R-:W-:-:S04]  /*0ee0*/  IMAD.WIDE R16, R7, 0x4, R16 ;  /* 0x0000000407107825 */ /* 0x001fc800078e0210 */
[-CC-:B--2---:R-:W-:Y:S02]  /*0ef0*/  IMAD R21, R9, R7.reuse, R0.reuse ;  /* 0x0000000709157224 */ /* 0x184fe400078e0200 */
[----:B------:R-:W-:Y:S01]  /*0f00*/  HMUL2 R9, R20, R5 ;  /* 0x0000000514097232 */ /* 0x000fe20000000000 */
[----:B------:R0:W-:Y:S01]  /*0f10*/  STG.E.U16 desc[UR8][R26.64], R29 ;  /* 0x0000001d1a007986 */ /* 0x0001e2000c101508 */
[----:B-1----:R-:W-:Y:S02]  /*0f20*/  IMAD R19, R28, R7, R0 ;  /* 0x000000071c137224 */ /* 0x002fe400078e0200 */
[----:B------:R-:W-:-:S04]  /*0f30*/  IMAD.WIDE R20, R21, 0x2, R10 ;  /* 0x0000000215147825 */ /* 0x000fc800078e020a */
[----:B------:R-:W-:Y:S01]  /*0f40*/  IMAD.WIDE R18, R19, 0x2, R10 ;  /* 0x0000000213127825 */ /* 0x000fe200078e020a */
[C---:B0-----:R-:W-:Y:S02]  /*0f50*/  PRMT R27, R9.reuse, 0x7610, R27 ;  /* 0x00007610091b7816 */ /* 0x041fe4000000001b */
[----:B------:R-:W-:Y:S02]  /*0f60*/  PRMT R26, R9, 0x7632, R26 ;  /* 0x00007632091a7816 */ /* 0x000fe4000000001a */
[----:B------:R0:W2:Y:S01]  /*0f70*/  LDG.E.CONSTANT R9, desc[UR8][R16.64] ;  /* 0x0000000810097981 */ /* 0x0000a2000c1e9900 */
[----:B------:R-:W-:-:S03]  /*0f80*/  SHF.R.U32.HI R29, RZ, 0x8, R23 ;  /* 0x00000008ff1d7819 */ /* 0x000fc60000011617 */
[----:B------:R1:W-:Y:S01]  /*0f90*/  STG.E.U16 desc[UR8][R20.64], R27 ;  /* 0x0000001b14007986 */ /* 0x0003e2000c101508 */
[----:B------:R-:W-:-:S03]  /*0fa0*/  LOP3.LUT R29, R29, 0xff, RZ, 0xc0, !PT ;  /* 0x000000ff1d1d7812 */ /* 0x000fc600078ec0ff */
[----:B------:R-:W-:Y:S01]  /*0fb0*/  STG.E.U16 desc[UR8][R18.64], R26 ;  /* 0x0000001a12007986 */ /* 0x000fe2000c101508 */
[----:B------:R-:W-:-:S03]  /*0fc0*/  IADD3 R29, PT, PT, R29, -0x80, RZ ;  /* 0xffffff801d1d7810 */ /* 0x000fc60007ffe0ff */
[----:B------:R-:W0:Y:S01]  /*0fd0*/  LDS.U16 R26, [UR5+0x12] ;  /* 0x00001205ff1a7984 */ /* 0x000e220008000400 */
[----:B-1----:R-:W-:-:S05]  /*0fe0*/  LOP3.LUT R27, R23, 0xff, RZ, 0xc0, !PT ;  /* 0x000000ff171b7812 */ /* 0x002fca00078ec0ff */
[----:B------:R-:W-:Y:S01]  /*0ff0*/  VIADD R28, R27, 0xffffff80 ;  /* 0xffffff801b1c7836 */ /* 0x000fe20000000000 */
[----:B------:R-:W-:Y:S08]  /*1000*/  I2F.F16 R29, R29 ;  /* 0x0000001d001d7306 */ /* 0x000ff00000200c00 */
[----:B------:R-:W1:Y:S01]  /*1010*/  I2F.F16 R28, R28 ;  /* 0x0000001c001c7306 */ /* 0x000e620000200c00 */
[----:B----4-:R-:W-:-:S02]  /*1020*/  IMAD R21, R25, R7, R0 ;  /* 0x0000000719157224 */ /* 0x010fc400078e0200 */
[----:B0-----:R-:W-:Y:S01]  /*1030*/  IMAD.WIDE R16, R7, 0x4, R16 ;  /* 0x0000000407107825 */ /* 0x001fe200078e0210 */
[----:B------:R-:W0:Y:S01]  /*1040*/  LDS.U16 R25, [UR5+0x14] ;  /* 0x00001405ff197984 */ /* 0x000e220008000400 */
[----:B-1----:R-:W-:-:S05]  /*1050*/  PRMT R28, R28, 0x5410, R29 ;  /* 0x000054101c1c7816 */ /* 0x002fca000000001d */
[----:B------:R-:W-:Y:S02]  /*1060*/  HFMA2 R27, R28, R5, -RZ ;  /* 0x000000051c1b7231 */ /* 0x000fe400001000ff */
[----:B------:R-:W-:-:S03]  /*1070*/  IMAD.WIDE R20, R21, 0x2, R10 ;  /* 0x0000000215147825 */ /* 0x000fc600078e020a */
[----:B------:R-:W-:Y:S01]  /*1080*/  PRMT R28, R27, 0x7610, R28 ;  /* 0x000076101b1c7816 */ /* 0x000fe2000000001c */
[----:B------:R-:W-:Y:S01]  /*1090*/  IMAD R19, R26, R7, R0 ;  /* 0x000000071a137224 */ /* 0x000fe200078e0200 */
[----:B------:R-:W-:-:S03]  /*10a0*/  SHF.R.U32.HI R26, RZ, 0x10, R23 ;  /* 0x00000010ff1a7819 */ /* 0x000fc60000011617 */
[----:B------:R1:W-:Y:S01]  /*10b0*/  STG.E.U16 desc[UR8][R20.64], R28 ;  /* 0x0000001c14007986 */ /* 0x0003e2000c101508 */
[----:B------:R-:W-:-:S03]  /*10c0*/  LOP3.LUT R26, R26, 0xff, RZ, 0xc0, !PT ;  /* 0x000000ff1a1a7812 */ /* 0x000fc600078ec0ff */
[----:B------:R-:W4:Y:S01]  /*10d0*/  LDS.U16 R20, [UR5+0x16] ;  /* 0x00001605ff147984 */ /* 0x000f220008000400 */
[----:B-1----:R-:W-:Y:S02]  /*10e0*/  PRMT R21, R27, 0x7632, R21 ;  /* 0x000076321b157816 */ /* 0x002fe40000000015 */
[----:B------:R-:W-:Y:S02]  /*10f0*/  LEA.HI R27, R23, 0xffffff80, RZ, 0x8 ;  /* 0xffffff80171b7811 */ /* 0x000fe400078f40ff */
[----:B------:R-:W2:Y:S01]  /*1100*/  LDG.E.CONSTANT R23, desc[UR8][R16.64] ;  /* 0x0000000810177981 */ /* 0x000ea2000c1e9900 */
[----:B------:R-:W-:-:S03]  /*1110*/  IADD3 R26, PT, PT, R26, -0x80, RZ ;  /* 0xffffff801a1a7810 */ /* 0x000fc60007ffe0ff */
[----:B------:R-:W-:Y:S01]  /*1120*/  I2F.F16 R27, R27 ;  /* 0x0000001b001b7306 */ /* 0x000fe20000200c00 */
[----:B0-----:R-:W-:Y:S02]  /*1130*/  IMAD R29, R25, R7, R0 ;  /* 0x00000007191d7224 */ /* 0x001fe400078e0200 */
[----:B------:R-:W0:Y:S05]  /*1140*/  LDS.U16 R25, [UR5+0x18] ;  /* 0x00001805ff197984 */ /* 0x000e2a0008000400 */
[----:B------:R-:W1:Y:S01]  /*1150*/  I2F.F16 R26, R26 ;  /* 0x0000001a001a7306 */ /* 0x000e620000200c00 */
[----:B------:R-:W-:Y:S01]  /*1160*/  SHF.R.U32.HI R28, RZ, 0x8, R24 ;  /* 0x00000008ff1c7819 */ /* 0x000fe20000011618 */
[----:B------:R-:W-:-:S03]  /*1170*/  IMAD.WIDE R18, R19, 0x2, R10 ;  /* 0x0000000213127825 */ /* 0x000fc600078e020a */
[----:B------:R-:W-:Y:S02]  /*1180*/  LOP3.LUT R28, R28, 0xff, RZ, 0xc0, !PT ;  /* 0x000000ff1c1c7812 */ /* 0x000fe400078ec0ff */
[----:B------:R4:W-:Y:S02]  /*1190*/  STG.E.U16 desc[UR8][R18.64], R21 ;  /* 0x0000001512007986 */ /* 0x0009e4000c101508 */
[----:B------:R-:W-:Y:S02]  /*11a0*/  IADD3 R28, PT, PT, R28, -0x80, RZ ;  /* 0xffffff801c1c7810 */ /* 0x000fe40007ffe0ff */
[----:B-1----:R-:W-:Y:S02]  /*11b0*/  PRMT R26, R26, 0x5410, R27 ;  /* 0x000054101a1a7816 */ /* 0x002fe4000000001b */
[----:B------:R-:W-:Y:S01]  /*11c0*/  LOP3.LUT R27, R24, 0xff, RZ, 0xc0, !PT ;  /* 0x000000ff181b7812 */ /* 0x000fe200078ec0ff */
[----:B----4-:R-:W-:-:S03]  /*11d0*/  IMAD.WIDE R18, R29, 0x2, R10 ;  /* 0x000000021d127825 */ /* 0x010fc600078e020a */
[----:B------:R-:W-:Y:S01]  /*11e0*/  IADD3 R29, PT, PT, R27, -0x80, RZ ;  /* 0xffffff801b1d7810 */ /* 0x000fe20007ffe0ff */
[----:B------:R-:W-:Y:S01]  /*11f0*/  HMUL2 R21, R26, R5 ;  /* 0x000000051a157232 */ /* 0x000fe20000000000 */
[----:B------:R1:W-:Y:S08]  /*1200*/  I2F.F16 R27, R28 ;  /* 0x0000001c001b7306 */ /* 0x0003f00000200c00 */
[----:B------:R4:W0:Y:S01]  /*1210*/  I2F.F16 R26, R29 ;  /* 0x0000001d001a7306 */ /* 0x0008220000200c00 */
[----:B------:R-:W-:Y:S01]  /*1220*/  IMAD R20, R20, R7, R0 ;  /* 0x0000000714147224 */ /* 0x000fe200078e0200 */
[----:B------:R4:W-:Y:S04]  /*1230*/  STG.E.U16 desc[UR8][R18.64], R21 ;  /* 0x0000001512007986 */ /* 0x0009e8000c101508 */
[----:B-1----:R-:W1:Y:S01]  /*1240*/  LDS.U16 R28, [UR5+0x1a] ;  /* 0x00001a05ff1c7984 */ /* 0x002e620008000400 */
[----:B----4-:R-:W-:Y:S01]  /*1250*/  PRMT R29, R21, 0x7632, R29 ;  /* 0x00007632151d7816 */ /* 0x010fe2000000001d */
[----:B------:R-:W-:Y:S01]  /*1260*/  IMAD.WIDE R20, R20, 0x2, R10 ;  /* 0x0000000214147825 */ /* 0x000fe200078e020a */
[----:B0-----:R-:W-:-:S02]  /*1270*/  PRMT R26, R26, 0x5410, R27 ;  /* 0x000054101a1a7816 */ /* 0x001fc4000000001b */
[----:B------:R-:W0:Y:S04]  /*1280*/  LDS.U16 R27, [UR5+0x1c] ;  /* 0x00001c05ff1b7984 */ /* 0x000e280008000400 */
[----:B------:R4:W-:Y:S01]  /*1290*/  STG.E.U16 desc[UR8][R20.64], R29 ;  /* 0x0000001d14007986 */ /* 0x0009e2000c101508 */
[----:B------:R-:W-:Y:S01]  /*12a0*/  IMAD R19, R25, R7, R0 ;  /* 0x0000000719137224 */ /* 0x000fe200078e0200 */
[----:B------:R-:W-:Y:S01]  /*12b0*/  SHF.R.U32.HI R25, RZ, 0x10, R24 ;  /* 0x00000010ff197819 */ /* 0x000fe20000011618 */
[----:B----4-:R-:W-:Y:S02]  /*12c0*/  HFMA2 R21, R26, R5, -RZ ;  /* 0x000000051a157231 */ /* 0x010fe400001000ff */
[----:B------:R-:W4:Y:S01]  /*12d0*/  LDS.U16 R26, [UR5+0x1e] ;  /* 0x00001e05ff1a7984 */ /* 0x000f220008000400 */
[----:B------:R-:W-:-:S02]  /*12e0*/  LOP3.LUT R25, R25, 0xff, RZ, 0xc0, !PT ;  /* 0x000000ff19197812 */ /* 0x000fc400078ec0ff */
[----:B------:R-:W-:Y:S02]  /*12f0*/  LEA.HI R20, R24, 0xffffff80, RZ, 0x8 ;  /* 0xffffff8018147811 */ /* 0x000fe400078f40ff */
[----:B------:R-:W-:-:S04]  /*1300*/  IADD3 R29, PT, PT, R25, -0x80, RZ ;  /* 0xffffff80191d7810 */ /* 0x000fc80007ffe0ff */
[----:B------:R-:W-:Y:S08]  /*1310*/  I2F.F16 R20, R20 ;  /* 0x0000001400147306 */ /* 0x000ff00000200c00 */
[----:B------:R-:W0:Y:S01]  /*1320*/  I2F.F16 R29, R29 ;  /* 0x0000001d001d7306 */ /* 0x000e220000200c00 */
[----:B------:R-:W-:-:S04]  /*1330*/  IMAD.WIDE R18, R19, 0x2, R10 ;  /* 0x0000000213127825 */ /* 0x000fc800078e020a */
[----:B-1----:R-:W-:Y:S01]  /*1340*/  IMAD R25, R28, R7, R0 ;  /* 0x000000071c197224 */ /* 0x002fe200078e0200 */
[----:B------:R1:W-:Y:S01]  /*1350*/  STG.E.U16 desc[UR8][R18.64], R21 ;  /* 0x0000001512007986 */ /* 0x0003e2000c101508 */
[----:B------:R-:W-:Y:S02]  /*1360*/  PRMT R28, R21, 0x7632, R28 ;  /* 0x00007632151c7816 */ /* 0x000fe4000000001c */
[----:B------:R-:W-:Y:S01]  /*1370*/  IMAD.WIDE R24, R25, 0x2, R10 ;  /* 0x0000000219187825 */ /* 0x000fe200078e020a */
[----:B0-----:R-:W-:-:S03]  /*1380*/  PRMT R20, R29, 0x5410, R20 ;  /* 0x000054101d147816 */ /* 0x001fc60000000014 */
[-CC-:B-1----:R-:W-:Y:S02]  /*1390*/  IMAD R19, R27, R7.reuse, R0.reuse ;  /* 0x000000071b137224 */ /* 0x182fe400078e0200 */
[----:B------:R-:W-:Y:S01]  /*13a0*/  HMUL2 R21, R20, R5 ;  /* 0x0000000514157232 */ /* 0x000fe20000000000 */
[----:B------:R0:W-:Y:S01]  /*13b0*/  STG.E.U16 desc[UR8][R24.64], R28 ;  /* 0x0000001c18007986 */ /* 0x0001e2000c101508 */
[----:B----4-:R-:W-:Y:S02]  /*13c0*/  IMAD R20, R26, R7, R0 ;  /* 0x000000071a147224 */ /* 0x010fe400078e0200 */
[----:B------:R-:W-:Y:S01]  /*13d0*/  IMAD.WIDE R18, R19, 0x2, R10 ;  /* 0x0000000213127825 */ /* 0x000fe200078e020a */
[----:B------:R-:W1:Y:S01]  /*13e0*/  LDS.U16 R27, [UR5+0x20] ;  /* 0x00002005ff1b7984 */ /* 0x000e620008000400 */
[----:B------:R-:W-:Y:S02]  /*13f0*/  SHF.R.U32.HI R26, RZ, 0x8, R22 ;  /* 0x00000008ff1a7819 */ /* 0x000fe40000011616 */
[----:B0-----:R-:W-:-:S02]  /*1400*/  PRMT R28, R21, 0x7610, R28 ;  /* 0x00007610151c7816 */ /* 0x001fc4000000001c */
[----:B------:R-:W-:Y:S01]  /*1410*/  PRMT R24, R21, 0x7632, R24 ;  /* 0x0000763215187816 */ /* 0x000fe20000000018 */
[----:B------:R-:W-:Y:S01]  /*1420*/  IMAD.WIDE R20, R20, 0x2, R10 ;  /* 0x0000000214147825 */ /* 0x000fe200078e020a */
[----:B------:R-:W-:Y:S01]  /*1430*/  LOP3.LUT R26, R26, 0xff, RZ, 0xc0, !PT ;  /* 0x000000ff1a1a7812 */ /* 0x000fe200078ec0ff */
[----:B------:R0:W-:Y:S01]  /*1440*/  STG.E.U16 desc[UR8][R18.64], R28 ;  /* 0x0000001c12007986 */ /* 0x0001e2000c101508 */
[----:B------:R-:W-:-:S03]  /*1450*/  LOP3.LUT R25, R22, 0xff, RZ, 0xc0, !PT ;  /* 0x000000ff16197812 */ /* 0x000fc600078ec0ff */
[----:B------:R4:W-:Y:S04]  /*1460*/  STG.E.U16 desc[UR8][R20.64], R24 ;  /* 0x0000001814007986 */ /* 0x0009e8000c101508 */
[----:B------:R-:W3:Y:S01]  /*1470*/  LDS.U16 R24, [UR5+0x22] ;  /* 0x00002205ff187984 */ /* 0x000ee20008000400 */
[----:B------:R-:W-:Y:S01]  /*1480*/  IADD3 R25, PT, PT, R25, -0x80, RZ ;  /* 0xffffff8019197810 */ /* 0x000fe20007ffe0ff */
[----:B------:R-:W-:Y:S02]  /*1490*/  VIADD R29, R26, 0xffffff80 ;  /* 0xffffff801a1d7836 */ /* 0x000fe40000000000 */
[----:B------:R-:W-:Y:S04]  /*14a0*/  LDS.U16 R26, [UR5+0x24] ;  /* 0x00002405ff1a7984 */ /* 0x000fe80008000400 */
[----:B------:R-:W3:Y:S01]  /*14b0*/  LDS.U16 R28, [UR5+0x26] ;  /* 0x00002605ff1c7984 */ /* 0x000ee20008000400 */
[----:B------:R-:W-:Y:S01]  /*14c0*/  I2F.F16 R25, R25 ;  /* 0x0000001900197306 */ /* 0x000fe20000200c00 */
[----:B0-----:R-:W-:-:S07]  /*14d0*/  SHF.R.U32.HI R18, RZ, 0x10, R22 ;  /* 0x00000010ff127819 */ /* 0x001fce0000011616 */
[----:B------:R-:W0:Y:S01]  /*14e0*/  I2F.F16 R29, R29 ;  /* 0x0000001d001d7306 */ /* 0x000e220000200c00 */
[----:B------:R-:W-:Y:S02]  /*14f0*/  LOP3.LUT R18, R18, 0xff, RZ, 0xc0, !PT ;  /* 0x000000ff12127812 */ /* 0x000fe400078ec0ff */
[----:B----4-:R-:W-:Y:S02]  /*1500*/  LEA.HI R20, R22, 0xffffff80, RZ, 0x8 ;  /* 0xffffff8016147811 */ /* 0x010fe400078f40ff */
[----:B------:R-:W-:-:S04]  /*1510*/  IADD3 R22, PT, PT, R18, -0x80, RZ ;  /* 0xffffff8012167810 */ /* 0x000fc80007ffe0ff */
[----:B------:R-:W-:Y:S01]  /*1520*/  I2F.F16 R20, R20 ;  /* 0x0000001400147306 */ /* 0x000fe20000200c00 */
[----:B0-----:R-:W-:-:S07]  /*1530*/  PRMT R18, R25, 0x5410, R29 ;  /* 0x0000541019127816 */ /* 0x001fce000000001d */
[----:B------:R0:W4:Y:S01]  /*1540*/  I2F.F16 R25, R22 ;  /* 0x0000001600197306 */ /* 0x0001220000200c00 */
[----:B-1----:R-:W-:Y:S02]  /*1550*/  IMAD R19, R27, R7, R0 ;  /* 0x000000071b137224 */ /* 0x002fe400078e0200 */
[----:B------:R-:W-:Y:S02]  /*1560*/  HFMA2 R21, R18, R5, -RZ ;  /* 0x0000000512157231 */ /* 0x000fe400001000ff */
[----:B------:R-:W-:-:S03]  /*1570*/  IMAD.WIDE R18, R19, 0x2, R10 ;  /* 0x0000000213127825 */ /* 0x000fc600078e020a */
[----:B------:R-:W-:Y:S01]  /*1580*/  PRMT R29, R21, 0x7610, R29 ;  /* 0x00007610151d7816 */ /* 0x000fe2000000001d */
[----:B---3--:R-:W-:Y:S01]  /*1590*/  IMAD R27, R24, R7, R0 ;  /* 0x00000007181b7224 */ /* 0x008fe200078e0200 */
[----:B0-----:R-:W0:Y:S01]  /*15a0*/  LDS.U16 R22, [UR5+0x28] ;  /* 0x00002805ff167984 */ /* 0x001e220008000400 */
[----:B----4-:R-:W-:-:S03]  /*15b0*/  PRMT R20, R25, 0x5410, R20 ;  /* 0x0000541019147816 */ /* 0x010fc60000000014 */
[----:B------:R1:W-:Y:S01]  /*15c0*/  STG.E.U16 desc[UR8][R18.64], R29 ;  /* 0x0000001d12007986 */ /* 0x0003e2000c101508 */
[----:B------:R-:W-:-:S04]  /*15d0*/  IMAD.WIDE R24, R27, 0x2, R10 ;  /* 0x000000021b187825 */ /* 0x000fc800078e020a */
[-CC-:B------:R-:W-:Y:S01]  /*15e0*/  IMAD R27, R28, R7.reuse, R0.reuse ;  /* 0x000000071c1b7224 */ /* 0x180fe200078e0200 */
[----:B-1----:R-:W-:Y:S01]  /*15f0*/  PRMT R19, R21, 0x7632, R19 ;  /* 0x0000763215137816 */ /* 0x002fe20000000013 */
[----:B------:R-:W-:Y:S02]  /*1600*/  IMAD R21, R26, R7, R0 ;  /* 0x000000071a157224 */ /* 0x000fe400078e0200 */
[----:B------:R-:W-:Y:S02]  /*1610*/  HMUL2 R26, R20, R5 ;  /* 0x00000005141a7232 */ /* 0x000fe40000000000 */
[----:B------:R1:W-:Y:S01]  /*1620*/  STG.E.U16 desc[UR8][R24.64], R19 ;  /* 0x0000001318007986 */ /* 0x0003e2000c101508 */
[----:B------:R-:W-:Y:S02]  /*1630*/  IMAD.WIDE R20, R21, 0x2, R10 ;  /* 0x0000000215147825 */ /* 0x000fe400078e020a */
[C---:B------:R-:W-:Y:S02]  /*1640*/  PRMT R28, R26.reuse, 0x7610, R28 ;  /* 0x000076101a1c7816 */ /* 0x040fe4000000001c */
[----:B-1----:R-:W-:Y:S01]  /*1650*/  IMAD.WIDE R18, R27, 0x2, R10 ;  /* 0x000000021b127825 */ /* 0x002fe200078e020a */
[----:B------:R-:W-:-:S02]  /*1660*/  PRMT R27, R26, 0x7632, R27 ;  /* 0x000076321a1b7816 */ /* 0x000fc4000000001b */
[----:B------:R-:W-:Y:S01]  /*1670*/  LEA.HI R26, R8, 0xffffff80, RZ, 0x8 ;  /* 0xffffff80081a7811 */ /* 0x000fe200078f40ff */
[----:B------:R1:W-:Y:S03]  /*1680*/  STG.E.U16 desc[UR8][R20.64], R28 ;  /* 0x0000001c14007986 */ /* 0x0003e6000c101508 */
[----:B------:R3:W-:Y:S01]  /*1690*/  I2F.F16 R24, R26 ;  /* 0x0000001a00187306 */ /* 0x0007e20000200c00 */
[----:B------:R4:W-:Y:S01]  /*16a0*/  STG.E.U16 desc[UR8][R18.64], R27 ;  /* 0x0000001b12007986 */ /* 0x0009e2000c101508 */
[----:B------:R-:W-:-:S03]  /*16b0*/  SHF.R.U32.HI R29, RZ, 0x8, R8 ;  /* 0x00000008ff1d7819 */ /* 0x000fc60000011608 */
[----:B------:R-:W-:Y:S04]  /*16c0*/  LDS.U16 R27, [UR5+0x2c] ;  /* 0x00002c05ff1b7984 */ /* 0x000fe80008000400 */
[----:B---3--:R-:W3:Y:S01]  /*16d0*/  LDS.U16 R26, [UR5+0x2a] ;  /* 0x00002a05ff1a7984 */ /* 0x008ee20008000400 */
[----:B-1----:R-:W-:Y:S02]  /*16e0*/  LOP3.LUT R28, R8, 0xff, RZ, 0xc0, !PT ;  /* 0x000000ff081c7812 */ /* 0x002fe400078ec0ff */
[----:B------:R-:W-:Y:S02]  /*16f0*/  LOP3.LUT R29, R29, 0xff, RZ, 0xc0, !PT ;  /* 0x000000ff1d1d7812 */ /* 0x000fe400078ec0ff */
[----:B------:R-:W-:Y:S02]  /*1700*/  IADD3 R25, PT, PT, R28, -0x80, RZ ;  /* 0xffffff801c197810 */ /* 0x000fe40007ffe0ff */
[----:B------:R-:W-:-:S02]  /*1710*/  SHF.R.U32.HI R8, RZ, 0x10, R8 ;  /* 0x00000010ff087819 */ /* 0x000fc40000011608 */
[----:B------:R-:W-:Y:S02]  /*1720*/  IADD3 R29, PT, PT, R29, -0x80, RZ ;  /* 0xffffff801d1d7810 */ /* 0x000fe40007ffe0ff */
[----:B----4-:R-:W-:Y:S01]  /*1730*/  LOP3.LUT R18, R8, 0xff, RZ, 0xc0, !PT ;  /* 0x000000ff08127812 */ /* 0x010fe200078ec0ff */
[----:B------:R-:W-:Y:S03]  /*1740*/  I2F.F16 R25, R25 ;  /* 0x0000001900197306 */ /* 0x000fe60000200c00 */
[----:B------:R-:W-:-:S05]  /*1750*/  IADD3 R18, PT, PT, R18, -0x80, RZ ;  /* 0xffffff8012127810 */ /* 0x000fca0007ffe0ff */
[----:B------:R-:W1:Y:S08]  /*1760*/  I2F.F16 R8, R29 ;  /* 0x0000001d00087306 */ /* 0x000e700000200c00 */
[----:B------:R-:W4:Y:S01]  /*1770*/  I2F.F16 R19, R18 ;  /* 0x0000001200137306 */ /* 0x000f220000200c00 */
[----:B0-----:R-:W-:Y:S01]  /*1780*/  IMAD R21, R22, R7, R0 ;  /* 0x0000000716157224 */ /* 0x001fe200078e0200 */
[----:B-1----:R-:W-:-:S05]  /*1790*/  PRMT R8, R25, 0x5410, R8 ;  /* 0x0000541019087816 */ /* 0x002fca0000000008 */
[----:B------:R-:W-:Y:S02]  /*17a0*/  HFMA2 R28, R8, R5, -RZ ;  /* 0x00000005081c7231 */ /* 0x000fe400001000ff */
[----:B------:R-:W0:Y:S01]  /*17b0*/  LDS.U16 R8, [UR5+0x2e] ;  /* 0x00002e05ff087984 */ /* 0x000e220008000400 */
[----:B----4-:R-:W-:Y:S01]  /*17c0*/  PRMT R22, R19, 0x5410, R24 ;  /* 0x0000541013167816 */ /* 0x010fe20000000018 */
[----:B------:R-:W-:-:S04]  /*17d0*/  IMAD.WIDE R24, R21, 0x2, R10 ;  /* 0x0000000215187825 */ /* 0x000fc800078e020a */
[-CC-:B---3--:R-:W-:Y:S02]  /*17e0*/  IMAD R21, R26, R7.reuse, R0.reuse ;  /* 0x000000071a157224 */ /* 0x188fe400078e0200 */
[----:B------:R-:W-:Y:S01]  /*17f0*/  IMAD R19, R27, R7, R0 ;  /* 0x000000071b137224 */ /* 0x000fe200078e0200 */
[----:B------:R1:W-:Y:S01]  /*1800*/  STG.E.U16 desc[UR8][R24.64], R28 ;  /* 0x0000001c18007986 */ /* 0x0003e2000c101508 */
[----:B------:R-:W-:-:S04]  /*1810*/  IMAD.WIDE R20, R21, 0x2, R10 ;  /* 0x0000000215147825 */ /* 0x000fc800078e020a */
[----:B------:R-:W-:Y:S01]  /*1820*/  HMUL2 R22, R22, R5 ;  /* 0x0000000516167232 */ /* 0x000fe20000000000 */
[----:B------:R-:W3:Y:S01]  /*1830*/  LDS.U16 R26, [UR5+0x30] ;  /* 0x00003005ff1a7984 */ /* 0x000ee20008000400 */
[----:B------:R-:W-:Y:S01]  /*1840*/  IMAD.WIDE R18, R19, 0x2, R10 ;  /* 0x0000000213127825 */ /* 0x000fe200078e020a */
[----:B--2---:R-:W-:Y:S02]  /*1850*/  LEA.HI R29, R9, 0xffffff80, RZ, 0x8 ;  /* 0xffffff80091d7811 */ /* 0x004fe400078f40ff */
[----:B------:R-:W2:Y:S01]  /*1860*/  LDS.U16 R27, [UR5+0x32] ;  /* 0x00003205ff1b7984 */ /* 0x000ea20008000400 */
[----:B-1----:R-:W-:-:S03]  /*1870*/  PRMT R25, R28, 0x7632, R25 ;  /* 0x000076321c197816 */ /* 0x002fc60000000019 */
[----:B------:R-:W1:Y:S01]  /*1880*/  LDS.U16 R24, [UR5+0x34] ;  /* 0x00003405ff187984 */ /* 0x000e620008000400 */
[----:B------:R-:W-:-:S03]  /*1890*/  LOP3.LUT R28, R9, 0xff, RZ, 0xc0, !PT ;  /* 0x000000ff091c7812 */ /* 0x000fc600078ec0ff */
[----:B------:R4:W-:Y:S04]  /*18a0*/  STG.E.U16 desc[UR8][R20.64], R25 ;  /* 0x0000001914007986 */ /* 0x0009e8000c101508 */
[----:B------:R0:W-:Y:S01]  /*18b0*/  STG.E.U16 desc[UR8][R18.64], R22 ;  /* 0x0000001612007986 */ /* 0x0001e2000c101508 */
[----:B----4-:R4:W-:Y:S01]  /*18c0*/  I2F.F16 R25, R29 ;  /* 0x0000001d00197306 */ /* 0x0109e20000200c00 */
[----:B0-----:R-:W-:Y:S02]  /*18d0*/  SHF.R.U32.HI R18, RZ, 0x8, R9 ;  /* 0x00000008ff127819 */ /* 0x001fe40000011609 */
[----:B----4-:R-:W-:Y:S02]  /*18e0*/  IADD3 R29, PT, PT, R28, -0x80, RZ ;  /* 0xffffff801c1d7810 */ /* 0x010fe40007ffe0ff */
[----:B------:R-:W-:-:S02]  /*18f0*/  LOP3.LUT R28, R18, 0xff, RZ, 0xc0, !PT ;  /* 0x000000ff121c7812 */ /* 0x000fc400078ec0ff */
[----:B------:R-:W-:Y:S02]  /*1900*/  SHF.R.U32.HI R18, RZ, 0x10, R9 ;  /* 0x00000010ff127819 */ /* 0x000fe40000011609 */
[----:B------:R-:W-:Y:S01]  /*1910*/  IADD3 R9, PT, PT, R28, -0x80, RZ ;  /* 0xffffff801c097810 */ /* 0x000fe20007ffe0ff */
[----:B------:R0:W-:Y:S01]  /*1920*/  I2F.F16 R20, R29 ;  /* 0x0000001d00147306 */ /* 0x0001e20000200c00 */
[----:B------:R-:W-:-:S04]  /*1930*/  LOP3.LUT R18, R18, 0xff, RZ, 0xc0, !PT ;  /* 0x000000ff12127812 */ /* 0x000fc800078ec0ff */
[----:B------:R-:W-:-:S03]  /*1940*/  IADD3 R28, PT, PT, R18, -0x80, RZ ;  /* 0xffffff80121c7810 */ /* 0x000fc60007ffe0ff */
[----:B------:R-:W4:Y:S01]  /*1950*/  I2F.F16 R9, R9 ;  /* 0x0000000900097306 */ /* 0x000f220000200c00 */
[-CC-:B------:R-:W-:Y:S01]  /*1960*/  IMAD R19, R8, R7.reuse, R0.reuse ;  /* 0x0000000708137224 */ /* 0x180fe200078e0200 */
[----:B0-----:R-:W-:Y:S01]  /*1970*/  PRMT R29, R22, 0x7632, R29 ;  /* 0x00007632161d7816 */ /* 0x001fe2000000001d */
[----:B---3--:R-:W-:Y:S01]  /*1980*/  IMAD R21, R26, R7, R0 ;  /* 0x000000071a157224 */ /* 0x008fe200078e0200 */
[----:B------:R-:W-:Y:S04]  /*1990*/  LDS.U16 R22, [UR5+0x36] ;  /* 0x00003605ff167984 */ /* 0x000fe80008000400 */
[----:B------:R-:W0:Y:S01]  /*19a0*/  I2F.F16 R28, R28 ;  /* 0x0000001c001c7306 */ /* 0x000e220000200c00 */
[----:B------:R-:W-:Y:S01]  /*19b0*/  IMAD.WIDE R18, R19, 0x2, R10 ;  /* 0x0000000213127825 */ /* 0x000fe200078e020a */
[----:B----4-:R-:W-:-:S04]  /*19c0*/  PRMT R20, R20, 0x5410, R9 ;  /* 0x0000541014147816 */ /* 0x010fc80000000009 */
[----:B------:R3:W-:Y:S01]  /*19d0*/  STG.E.U16 desc[UR8][R18.64], R29 ;  /* 0x0000001d12007986 */ /* 0x0007e2000c101508 */
[----:B--2---:R-:W-:-:S03]  /*19e0*/  IMAD R9, R27, R7, R0 ;  /* 0x000000071b097224 */ /* 0x004fc600078e0200 */
[----:B------:R-:W-:Y:S01]  /*19f0*/  LDS.U16 R29, [UR5+0x3c] ;  /* 0x00003c05ff1d7984 */ /* 0x000fe20008000400 */
[----:B0-----:R-:W-:Y:S01]  /*1a00*/  PRMT R28, R28, 0x5410, R25 ;  /* 0x000054101c1c7816 */ /* 0x001fe20000000019 */
[----:B---3--:R-:W-:Y:S02]  /*1a10*/  HFMA2 R19, R20, R5, -RZ ;  /* 0x0000000514137231 */ /* 0x008fe400001000ff */
[----:B------:R-:W-:-:S03]  /*1a20*/  IMAD.WIDE R20, R21, 0x2, R10 ;  /* 0x0000000215147825 */ /* 0x000fc600078e020a */
[C---:B------:R-:W-:Y:S01]  /*1a30*/  PRMT R26, R19.reuse, 0x7610, R26 ;  /* 0x00007610131a7816 */ /* 0x040fe2000000001a */
[----:B-1----:R-:W-:Y:S01]  /*1a40*/  IMAD R25, R24, R7, R0 ;  /* 0x0000000718197224 */ /* 0x002fe200078e0200 */
[----:B------:R-:W-:Y:S01]  /*1a50*/  PRMT R27, R19, 0x7632, R27 ;  /* 0x00007632131b7816 */ /* 0x000fe2000000001b */
[----:B------:R-:W-:-:S04]  /*1a60*/  IMAD.WIDE R8, R9, 0x2, R10 ;  /* 0x0000000209087825 */ /* 0x000fc800078e020a */
[----:B------:R-:W-:Y:S01]  /*1a70*/  HMUL2 R24, R28, R5 ;  /* 0x000000051c187232 */ /* 0x000fe20000000000 */
[----:B------:R-:W-:Y:S04]  /*1a80*/  STG.E.U16 desc[UR8][R20.64], R26 ;  /* 0x0000001a14007986 */ /* 0x000fe8000c101508 */
[----:B------:R-:W-:Y:S04]  /*1a90*/  LDS.U16 R28, [UR5+0x3a] ;  /* 0x00003a05ff1c7984 */ /* 0x000fe80008000400 */
[----:B------:R-:W0:Y:S04]  /*1aa0*/  LDS.U16 R26, [UR5+0x38] ;  /* 0x00003805ff1a7984 */ /* 0x000e280008000400 */
[----:B------:R1:W-:Y:S01]  /*1ab0*/  STG.E.U16 desc[UR8][R8.64], R27 ;  /* 0x0000001b08007986 */ /* 0x0003e2000c101508 */
[----:B------:R-:W-:-:S03]  /*1ac0*/  IMAD.WIDE R18, R25, 0x2, R10 ;  /* 0x0000000219127825 */ /* 0x000fc600078e020a */
[----:B------:R-:W2:Y:S01]  /*1ad0*/  LDS.U16 R27, [UR5+0x3e] ;  /* 0x00003e05ff1b7984 */ /* 0x000ea20008000400 */
[C---:B------:R-:W-:Y:S02]  /*1ae0*/  LEA.HI R25, R23.reuse, 0xffffff80, RZ, 0x8 ;  /* 0xffffff8017197811 */ /* 0x040fe400078f40ff */
[--C-:B-1----:R-:W-:Y:S02]  /*1af0*/  SHF.R.U32.HI R9, RZ, 0x8, R23.reuse ;  /* 0x00000008ff097819 */ /* 0x102fe40000011617 */
[----:B------:R-:W-:Y:S02]  /*1b00*/  LOP3.LUT R8, R23, 0xff, RZ, 0xc0, !PT ;  /* 0x000000ff17087812 */ /* 0x000fe400078ec0ff */
[----:B------:R-:W-:Y:S02]  /*1b10*/  SHF.R.U32.HI R23, RZ, 0x10, R23 ;  /* 0x00000010ff177819 */ /* 0x000fe40000011617 */
[----:B------:R-:W-:Y:S02]  /*1b20*/  LOP3.LUT R9, R9, 0xff, RZ, 0xc0, !PT ;  /* 0x000000ff09097812 */ /* 0x000fe400078ec0ff */
[----:B------:R-:W-:-:S02]  /*1b30*/  LOP3.LUT R23, R23, 0xff, RZ, 0xc0, !PT ;  /* 0x000000ff17177812 */ /* 0x000fc400078ec0ff */
[----:B------:R-:W-:Y:S01]  /*1b40*/  IADD3 R9, PT, PT, R9, -0x80, RZ ;  /* 0xffffff8009097810 */ /* 0x000fe20007ffe0ff */
[----:B------:R-:W-:Y:S01]  /*1b50*/  VIADD R21, R8, 0xffffff80 ;  /* 0xffffff8008157836 */ /* 0x000fe20000000000 */
[----:B------:R-:W-:-:S03]  /*1b60*/  IADD3 R20, PT, PT, R23, -0x80, RZ ;  /* 0xffffff8017147810 */ /* 0x000fc60007ffe0ff */
[----:B------:R-:W-:Y:S08]  /*1b70*/  I2F.F16 R8, R21 ;  /* 0x0000001500087306 */ /* 0x000ff00000200c00 */
[----:B------:R-:W1:Y:S08]  /*1b80*/  I2F.F16 R9, R9 ;  /* 0x0000000900097306 */ /* 0x000e700000200c00 */
[----:B------:R-:W-:Y:S08]  /*1b90*/  I2F.F16 R25, R25 ;  /* 0x0000001900197306 */ /* 0x000ff00000200c00 */
[----:B------:R-:W3:Y:S01]  /*1ba0*/  I2F.F16 R20, R20 ;  /* 0x0000001400147306 */ /* 0x000ee20000200c00 */
[----:B------:R4:W-:Y:S01]  /*1bb0*/  STG.E.U16 desc[UR8][R18.64], R24 ;  /* 0x0000001812007986 */ /* 0x0009e2000c101508 */
[----:B-1----:R-:W-:Y:S01]  /*1bc0*/  PRMT R8, R8, 0x5410, R9 ;  /* 0x0000541008087816 */ /* 0x002fe20000000009 */
[----:B0-----:R-:W-:-:S02]  /*1bd0*/  IMAD R23, R26, R7, R0 ;  /* 0x000000071a177224 */ /* 0x001fc400078e0200 */
[-CC-:B------:R-:W-:Y:S02]  /*1be0*/  IMAD R29, R29, R7.reuse, R0.reuse ;  /* 0x000000071d1d7224 */ /* 0x180fe400078e0200 */
[----:B----4-:R-:W-:Y:S01]  /*1bf0*/  IMAD R19, R22, R7, R0 ;  /* 0x0000000716137224 */ /* 0x010fe200078e0200 */
[----:B------:R-:W-:Y:S02]  /*1c00*/  PRMT R22, R24, 0x7632, R22 ;  /* 0x0000763218167816 */ /* 0x000fe40000000016 */
[----:B---3--:R-:W-:Y:S01]  /*1c10*/  PRMT R24, R20, 0x5410, R25 ;  /* 0x0000541014187816 */ /* 0x008fe20000000019 */
[----:B------:R-:W-:-:S04]  /*1c20*/  IMAD.WIDE R18, R19, 0x2, R10 ;  /* 0x0000000213127825 */ /* 0x000fc800078e020a */
[-C--:B------:R-:W-:Y:S02]  /*1c30*/  HFMA2 R20, R8, R5.reuse, -RZ ;  /* 0x0000000508147231 */ /* 0x080fe400001000ff */
[-CC-:B------:R-:W-:Y:S02]  /*1c40*/  IMAD R25, R28, R7.reuse, R0.reuse ;  /* 0x000000071c197224 */ /* 0x180fe400078e0200 */
[----:B------:R-:W-:Y:S01]  /*1c50*/  HMUL2 R24, R24, R5 ;  /* 0x0000000518187232 */ /* 0x000fe20000000000 */
[----:B------:R0:W-:Y:S01]  /*1c60*/  STG.E.U16 desc[UR8][R18.64], R22 ;  /* 0x0000001612007986 */ /* 0x0001e2000c101508 */
[----:B--2---:R-:W-:Y:S02]  /*1c70*/  IMAD R21, R27, R7, R0 ;  /* 0x000000071b157224 */ /* 0x004fe400078e0200 */
[----:B------:R-:W-:Y:S01]  /*1c80*/  IMAD.WIDE R8, R25, 0x2, R10 ;  /* 0x0000000219087825 */ /* 0x000fe200078e020a */
[C---:B------:R-:W-:Y:S02]  /*1c90*/  PRMT R25, R20.reuse, 0x7610, R25 ;  /* 0x0000761014197816 */ /* 0x040fe40000000019 */
[----:B------:R-:W-:Y:S01]  /*1ca0*/  PRMT R27, R20, 0x7632, R27 ;  /* 0x00007632141b7816 */ /* 0x000fe2000000001b */
[----:B------:R-:W-:Y:S01]  /*1cb0*/  IMAD.WIDE R20, R21, 0x2, R10 ;  /* 0x0000000215147825 */ /* 0x000fe200078e020a */
[----:B------:R-:W-:-:S03]  /*1cc0*/  PRMT R28, R24, 0x7632, R28 ;  /* 0x00007632181c7816 */ /* 0x000fc6000000001c */
[----:B0-----:R-:W-:-:S04]  /*1cd0*/  IMAD.WIDE R22, R23, 0x2, R10 ;  /* 0x0000000217167825 */ /* 0x001fc800078e020a */
[----:B------:R-:W-:Y:S01]  /*1ce0*/  IMAD.WIDE R18, R29, 0x2, R10 ;  /* 0x000000021d127825 */ /* 0x000fe200078e020a */
[----:B------:R-:W-:Y:S04]  /*1cf0*/  STG.E.U16 desc[UR8][R22.64], R25 ;  /* 0x0000001916007986 */ /* 0x000fe8000c101508 */
[----:B------:R0:W-:Y:S04]  /*1d00*/  STG.E.U16 desc[UR8][R8.64], R27 ;  /* 0x0000001b08007986 */ /* 0x0001e8000c101508 */
[----:B------:R1:W-:Y:S04]  /*1d10*/  STG.E.U16 desc[UR8][R18.64], R24 ;  /* 0x0000001812007986 */ /* 0x0003e8000c101508 */
[----:B------:R1:W-:Y:S01]  /*1d20*/  STG.E.U16 desc[UR8][R20.64], R28 ;  /* 0x0000001c14007986 */ /* 0x0003e2000c101508 */
[----:B------:R-:W-:-:S04]  /*1d30*/  UIADD3 UR13, UPT, UPT, UR13, 0x20, URZ ;  /* 0x000000200d0d7890 */ /* 0x000fc8000fffe0ff */
[----:B------:R-:W-:Y:S01]  /*1d40*/  UISETP.GE.AND UP0, UPT, UR13, UR11, UPT ;  /* 0x0000000b0d00728c */ /* 0x000fe2000bf06270 */
[----:B0-----:R-:W-:Y:S01]  /*1d50*/  IMAD.WIDE R26, R7, 0x4, R16 ;  /* 0x00000004071a7825 */ /* 0x001fe200078e0210 */
[----:B------:R-:W-:-:S07]  /*1d60*/  UIADD3 UR4, UPT, UPT, UR4, 0x20, URZ ;  /* 0x0000002004047890 */ /* 0x000fce000fffe0ff */
[----:B-1----:R-:W-:Y:S05]  /*1d70*/  BRA.U !UP0, `(.L_x_8) ;  /* 0xffffffe908c47547 */ /* 0x002fea000b83ffff */
.L_x_6:
[----:B------:R-:W0:Y:S02]  /*1d80*/  LDCU UR11, c[0x0][0x3c4] ;  /* 0x00007880ff0b77ac */ /* 0x000e240008000800 */
[----:B0-----:R-:W-:-:S04]  /*1d90*/  UISETP.LT.AND UP0, UPT, UR10, UR11, UPT ;  /* 0x0000000b0a00728c */ /* 0x001fc8000bf01270 */
[----:B------:R-:W-:-:S04]  /*1da0*/  USEL UR11, UR10, UR11, UP0 ;  /* 0x0000000b0a0b7287 */ /* 0x000fc80008000000 */
[----:B------:R-:W-:-:S09]  /*1db0*/  UISETP.GT.AND UP0, UPT, UR11, UR13, UPT ;  /* 0x0000000d0b00728c */ /* 0x000fd2000bf04270 */
[----:B------:R-:W-:Y:S05]  /*1dc0*/  BRA.U !UP0, `(.L_x_9) ;  /* 0x0000001508a07547 */ /* 0x000fea000b800000 */
[----:B------:R-:W0:Y:S01]  /*1dd0*/  S2UR UR12, SR_CgaCtaId ;  /* 0x00000000000c79c3 */ /* 0x000e220000008800 */
[----:B------:R-:W1:Y:S01]  /*1de0*/  LDCU.64 UR6, c[0x0][0x3a0] ;  /* 0x00007400ff0677ac */ /* 0x000e620008000a00 */
[----:B------:R-:W-:Y:S02]  /*1df0*/  MOV R14, R26 ;  /* 0x0000001a000e7202 */ /* 0x000fe40000000f00 */
[----:B------:R-:W-:Y:S01]  /*1e00*/  MOV R15, R27 ;  /* 0x0000001b000f7202 */ /* 0x000fe20000000f00 */
[----:B------:R-:W-:Y:S01]  /*1e10*/  UMOV UR5, 0x400 ;  /* 0x0000040000057882 */ /* 0x000fe20000000000 */
[----:B-1----:R-:W-:Y:S02]  /*1e20*/  UIMAD.WIDE.U32 UR6, UR13, 0x4, UR6 ;  /* 0x000000040d0678a5 */ /* 0x002fe4000f8e0006 */
[----:B0-----:R-:W-:Y:S02]  /*1e30*/  ULEA UR5, UR12, UR5, 0x18 ;  /* 0x000000050c057291 */ /* 0x001fe4000f8ec0ff */
[----:B------:R-:W-:-:S02]  /*1e40*/  UIADD3 UR12, UP0, UPT, UR6, 0x2, URZ ;  /* 0x00000002060c7890 */ /* 0x000fc4000ff1e0ff */
[----:B------:R-:W-:Y:S02]  /*1e50*/  ULEA UR5, UR4, UR5, 0x1 ;  /* 0x0000000504057291 */ /* 0x000fe4000f8e08ff */
[----:B------:R-:W-:Y:S02]  /*1e60*/  UIADD3.X UR6, UPT, UPT, URZ, UR7, URZ, UP0, !UPT ;  /* 0x00000007ff067290 */ /* 0x000fe400087fe4ff */
[----:B------:R-:W-:-:S12]  /*1e70*/  UIADD3 UR5, UPT, UPT, UR5, 0x20, URZ ;  /* 0x0000002005057890 */ /* 0x000fd8000fffe0ff */
.L_x_11:
[----:B------:R-:W0:Y:S01]  /*1e80*/  LDC R7, c[0x0][0x3ac] ;  /* 0x0000eb00ff077b82 */ /* 0x000e220000000800 */
[----:B------:R-:W2:Y:S04]  /*1e90*/  LDG.E.CONSTANT R8, desc[UR8][R14.64] ;  /* 0x000000080e087981 */ /* 0x000ea8000c1e9900 */
[----:B------:R-:W1:Y:S04]  /*1ea0*/  LDS.U16 R23, [UR5+-0x20] ;  /* 0xffffe005ff177984 */ /* 0x000e680008000400 */
[----:B------:R-:W3:Y:S01]  /*1eb0*/  LDS.U16 R22, [UR5+-0x1e] ;  /* 0xffffe205ff167984 */ /* 0x000ee20008000400 */
[----:B0-----:R-:W-:-:S05]  /*1ec0*/  IMAD.WIDE R16, R7, 0x4, R14 ;  /* 0x0000000407107825 */ /* 0x001fca00078e020e */
[----:B------:R0:W5:Y:S01]  /*1ed0*/  LDG.E.CONSTANT R11, desc[UR8][R16.64] ;  /* 0x00000008100b7981 */ /* 0x000162000c1e9900 */
[----:B------:R-:W-:-:S05]  /*1ee0*/  IMAD.WIDE R18, R7, 0x4, R16 ;  /* 0x0000000407127825 */ /* 0x000fca00078e0210 */
[----:B------:R0:W5:Y:S01]  /*1ef0*/  LDG.E.CONSTANT R10, desc[UR8][R18.64] ;  /* 0x00000008120a7981 */ /* 0x000162000c1e9900 */
[----:B------:R-:W-:-:S04]  /*1f00*/  IMAD.WIDE R24, R7, 0x4, R18 ;  /* 0x0000000407187825 */ /* 0x000fc800078e0212 */
[----:B------:R-:W-:Y:S02]  /*1f10*/  IMAD.WIDE R12, R7, 0x4, R24 ;  /* 0x00000004070c7825 */ /* 0x000fe400078e0218 */
[----:B------:R0:W5:Y:S04]  /*1f20*/  LDG.E.CONSTANT R24, desc[UR8][R24.64] ;  /* 0x0000000818187981 */ /* 0x000168000c1e9900 */
[----:B------:R0:W5:Y:S01]  /*1f30*/  LDG.E.CONSTANT R9, desc[UR8][R12.64] ;  /* 0x000000080c097981 */ /* 0x000162000c1e9900 */
[----:B------:R-:W-:Y:S02]  /*1f40*/  ISETP.NE.AND P0, PT, R6, UR13, PT ;  /* 0x0000000d06007c0c */ /* 0x000fe4000bf05270 */
[----:B--2---:R-:W-:-:S11]  /*1f50*/  LOP3.LUT R26, R8, 0x3f, RZ, 0xc0, !PT ;  /* 0x0000003f081a7812 */ /* 0x004fd600078ec0ff */
[----:B01-3--:R-:W-:Y:S05]  /*1f60*/  @P0 BRA `(.L_x_10) ;  /* 0x0000000000580947 */ /* 0x00bfea0003800000 */
[----:B------:R-:W0:Y:S08]  /*1f70*/  LDC R5, c[0x0][0x3ac] ;  /* 0x0000eb00ff057b82 */ /* 0x000e300000000800 */
[----:B------:R-:W1:Y:S08]  /*1f80*/  LDC.64 R20, c[0x0][0x390] ;  /* 0x0000e400ff147b82 */ /* 0x000e700000000a00 */
[----:B------:R-:W2:Y:S01]  /*1f90*/  LDC.64 R18, c[0x0][0x398] ;  /* 0x0000e600ff127b82 */ /* 0x000ea20000000a00 */
[----:B0-----:R-:W-:-:S05]  /*1fa0*/  IMAD R5, R2, R5, R5 ;  /* 0x0000000502057224 */ /* 0x001fca00078e0205 */
[----:B------:R-:W-:-:S04]  /*1fb0*/  SHF.R.S32.HI R6, RZ, 0x1f, R5 ;  /* 0x0000001fff067819 */ /* 0x000fc80000011405 */
[----:B------:R-:W-:-:S04]  /*1fc0*/  LEA.HI R6, R6, R5, RZ, 0x3 ;  /* 0x0000000506067211 */ /* 0x000fc800078f18ff */
[----:B------:R-:W-:-:S05]  /*1fd0*/  LEA.HI.SX32 R5, R6, R3, 0x1d ;  /* 0x0000000306057211 */ /* 0x000fca00078feaff */
[----:B-1----:R-:W-:-:S06]  /*1fe0*/  IMAD.WIDE R20, R5, 0x4, R20 ;  /* 0x0000000405147825 */ /* 0x002fcc00078e0214 */
[----:B------:R-:W3:Y:S01]  /*1ff0*/  LDG.E.CONSTANT R21, desc[UR8][R20.64] ;  /* 0x0000000814157981 */ /* 0x000ee2000c1e9900 */
[----:B------:R-:W-:Y:S01]  /*2000*/  MOV R16, UR12 ;  /* 0x0000000c00107c02 */ /* 0x000fe20008000f00 */
[----:B--2---:R-:W-:Y:S01]  /*2010*/  IMAD.WIDE R18, R2, 0x2, R18 ;  /* 0x0000000202127825 */ /* 0x004fe200078e0212 */
[----:B------:R-:W-:-:S05]  /*2020*/  MOV R17, UR6 ;  /* 0x0000000600117c02 */ /* 0x000fca0008000f00 */
[----:B------:R-:W2:Y:S04]  /*2030*/  LDG.E.U16.CONSTANT R16, desc[UR8][R16.64] ;  /* 0x0000000810107981 */ /* 0x000ea8000c1e9500 */
[----:B------:R-:W4:Y:S01]  /*2040*/  LDG.E.U16.CONSTANT R18, desc[UR8][R18.64+0x2] ;  /* 0x0000020812127981 */ /* 0x000f22000c1e9500 */
[----:B------:R-:W-:Y:S02]  /*2050*/  IADD3 R2, PT, PT, R2, 0x1, RZ ;  /* 0x0000000102027810 */ /* 0x000fe40007ffe0ff */
[----:B---3--:R-:W-:-:S04]  /*2060*/  SHF.R.U32.HI R5, RZ, R4, R21 ;  /* 0x00000004ff057219 */ /* 0x008fc80000011615 */
[----:B------:R-:W-:-:S05]  /*2070*/  LOP3.LUT R5, R5, 0xf, RZ, 0xc0, !PT ;  /* 0x0000000f05057812 */ /* 0x000fca00078ec0ff */
[----:B------:R-:W-:-:S05]  /*2080*/  IMAD R6, R5, R5, R5 ;  /* 0x0000000505067224 */ /* 0x000fca00078e0205 */
[----:B------:R-:W-:Y:S01]  /*2090*/  IADD3 R25, PT, PT, R5, 0x1, R6 ;  /* 0x0000000105197810 */ /* 0x000fe20007ffe006 */
[----:B--2---:R-:W-:-:S03]  /*20a0*/  VIADD R6, R16, UR13 ;  /* 0x0000000d10067c36 */ /* 0x004fc60008000000 */
[----:B------:R-:W4:Y:S02]  /*20b0*/  I2F.F16 R5, R25 ;  /* 0x0000001900057306 */ /* 0x000f240000200c00 */
[----:B----4-:R-:W-:-:S07]  /*20c0*/  HMUL2 R5, R5.H0_H0, R18.H0_H0 ;  /* 0x2000001205057232 */ /* 0x010fce0000000800 */
.L_x_10:
[----:B------:R-:W-:Y:S01]  /*20d0*/  SHF.R.U32.HI R16, RZ, 0x6, R8 ;  /* 0x00000006ff107819 */ /* 0x000fe20000011608 */
[-CC-:B------:R-:W-:Y:S01]  /*20e0*/  IMAD R21, R23, R7.reuse, R0.reuse ;  /* 0x0000000717157224 */ /* 0x180fe200078e0200 */
[----:B------:R-:W-:Y:S01]  /*20f0*/  IADD3 R26, PT, PT, R26, -0x20, RZ ;  /* 0xffffffe01a1a7810 */ /* 0x000fe20007ffe0ff */
[----:B------:R-:W0:Y:S01]  /*2100*/  LDS.U16 R23, [UR5+-0x1c] ;  /* 0xffffe405ff177984 */ /* 0x000e220008000400 */
[----:B------:R-:W-:Y:S01]  /*2110*/  LOP3.LUT R16, R16, 0x3f, RZ, 0xc0, !PT ;  /* 0x0000003f10107812 */ /* 0x000fe200078ec0ff */
[----:B------:R-:W-:Y:S02]  /*2120*/  IMAD R27, R22, R7, R0 ;  /* 0x00000007161b7224 */ /* 0x000fe400078e0200 */
[----:B------:R-:W-:Y:S01]  /*2130*/  IMAD.WIDE R12, R7, 0x4, R12 ;  /* 0x00000004070c7825 */ /* 0x000fe200078e020c */
[----:B------:R-:W-:Y:S01]  /*2140*/  IADD3 R18, PT, PT, R16, -0x20, RZ ;  /* 0xffffffe010127810 */ /* 0x000fe20007ffe0ff */
[----:B------:R-:W-:Y:S01]  /*2150*/  I2F.F16 R26, R26 ;  /* 0x0000001a001a7306 */ /* 0x000fe20000200c00 */
[----:B------:R-:W1:Y:S07]  /*2160*/  LDC.64 R16, c[0x0][0x3b8] ;  /* 0x0000ee00ff107b82 */ /* 0x000e6e0000000a00 */
[----:B------:R-:W2:Y:S02]  /*2170*/  I2F.F16 R19, R18 ;  /* 0x0000001200137306 */ /* 0x000ea40000200c00 */
[----:B--2---:R-:W-:-:S02]  /*2180*/  PRMT R26, R26, 0x5410, R19 ;  /* 0x000054101a1a7816 */ /* 0x004fc40000000013 */
[----:B------:R-:W-:Y:S01]  /*2190*/  SHF.R.U32.HI R19, RZ, 0xc, R8 ;  /* 0x0000000cff137819 */ /* 0x000fe20000011608 */
[----:B-1----:R-:W-:-:S04]  /*21a0*/  IMAD.WIDE R20, R21, 0x2, R16 ;  /* 0x0000000215147825 */ /* 0x002fc800078e0210 */
[----:B------:R-:W-:Y:S01]  /*21b0*/  HFMA2 R25, R26, R5, -RZ ;  /* 0x000000051a197231 */ /* 0x000fe200001000ff */
[----:B------:R-:W-:Y:S02]  /*21c0*/  SHF.R.U32.HI R26, RZ, 0x12, R8 ;  /* 0x00000012ff1a7819 */ /* 0x000fe40000011608 */
[----:B------:R-:W-:Y:S02]  /*21d0*/  LOP3.LUT R19, R19, 0x3f, RZ, 0xc0, !PT ;  /* 0x0000003f13137812 */ /* 0x000fe400078ec0ff */
[----:B------:R-:W-:Y:S01]  /*21e0*/  PRMT R29, R25, 0x7610, R29 ;  /* 0x00007610191d7816 */ /* 0x000fe2000000001d */
[----:B0-----:R-:W-:Y:S01]  /*21f0*/  IMAD R23, R23, R7, R0 ;  /* 0x0000000717177224 */ /* 0x001fe200078e0200 */
[----:B------:R-:W-:Y:S02]  /*2200*/  LOP3.LUT R26, R26, 0x3f, RZ, 0xc0, !PT ;  /* 0x0000003f1a1a7812 */ /* 0x000fe400078ec0ff */
[----:B------:R-:W-:Y:S01]  /*2210*/  IADD3 R22, PT, PT, R19, -0x20, RZ ;  /* 0xffffffe013167810 */ /* 0x000fe20007ffe0ff */
[----:B------:R0:W-:Y:S01]  /*2220*/  STG.E.U16 desc[UR8][R20.64], R29 ;  /* 0x0000001d14007986 */ /* 0x0001e2000c101508 */
[----:B------:R-:W-:Y:S01]  /*2230*/  IMAD.WIDE R18, R27, 0x2, R16 ;  /* 0x000000021b127825 */ /* 0x000fe200078e0210 */
[----:B------:R-:W-:-:S02]  /*2240*/  IADD3 R28, PT, PT, R26, -0x20, RZ ;  /* 0xffffffe01a1c7810 */ /* 0x000fc40007ffe0ff */
[----:B------:R-:W1:Y:S01]  /*2250*/  LDS.U16 R27, [UR5+-0x1a] ;  /* 0xffffe605ff1b7984 */ /* 0x000e620008000400 */
[----:B------:R-:W-:Y:S03]  /*2260*/  I2F.F16 R22, R22 ;  /* 0x0000001600167306 */ /* 0x000fe60000200c00 */
[----:B------:R-:W2:Y:S01]  /*2270*/  LDS.U16 R26, [UR5+-0x18] ;  /* 0xffffe805ff1a7984 */ /* 0x000ea20008000400 */
[----:B0-----:R-:W-:Y:S02]  /*2280*/  PRMT R21, R25, 0x7632, R21 ;  /* 0x0000763219157816 */ /* 0x001fe40000000015 */
[----:B------:R-:W-:-:S03]  /*2290*/  SHF.R.U32.HI R25, RZ, 0x18, R8 ;  /* 0x00000018ff197819 */ /* 0x000fc60000011608 */
[----:B------:R0:W-:Y:S01]  /*22a0*/  STG.E.U16 desc[UR8][R18.64], R21 ;  /* 0x0000001512007986 */ /* 0x0001e2000c101508 */
[----:B------:R-:W-:-:S04]  /*22b0*/  LOP3.LUT R25, R25, 0x3f, RZ, 0xc0, !PT ;  /* 0x0000003f19197812 */ /* 0x000fc800078ec0ff */
[----:B------:R-:W-:Y:S02]  /*22c0*/  IADD3 R20, PT, PT, R25, -0x20, RZ ;  /* 0xffffffe019147810 */ /* 0x000fe40007ffe0ff */
[----:B-----5:R-:W-:Y:S02]  /*22d0*/  SHF.R.U32 R25, R8, 0x1e, R11 ;  /* 0x0000001e08197819 */ /* 0x020fe4000000160b */
[----:B------:R-:W-:Y:S02]  /*22e0*/  I2F.F16 R8, R20 ;  /* 0x0000001400087306 */ /* 0x000fe40000200c00 */
[----:B------:R-:W-:-:S04]  /*22f0*/  LOP3.LUT R25, R25, 0x3f, RZ, 0xc0, !PT ;  /* 0x0000003f19197812 */ /* 0x000fc800078ec0ff */
[----:B------:R-:W-:Y:S02]  /*2300*/  IADD3 R29, PT, PT, R25, -0x20, RZ ;  /* 0xffffffe0191d7810 */ /* 0x000fe40007ffe0ff */
[----:B0-----:R-:W0:Y:S01]  /*2310*/  I2F.F16 R21, R28 ;  /* 0x0000001c00157306 */ /* 0x001e220000200c00 */
[----:B------:R-:W3:Y:S07]  /*2320*/  LDS.U16 R25, [UR5+-0x16] ;  /* 0xffffea05ff197984 */ /* 0x000eee0008000400 */
[----:B------:R-:W4:Y:S01]  /*2330*/  I2F.F16 R19, R29 ;  /* 0x0000001d00137306 */ /* 0x000f220000200c00 */
[----:B0-----:R-:W-:Y:S01]  /*2340*/  PRMT R18, R22, 0x5410, R21 ;  /* 0x0000541016127816 */ /* 0x001fe20000000015 */
[----:B------:R-:W-:-:S04]  /*2350*/  IMAD.WIDE R22, R23, 0x2, R16 ;  /* 0x0000000217167825 */ /* 0x000fc800078e0210 */
[----:B------:R-:W-:Y:S02]  /*2360*/  HMUL2 R18, R18, R5 ;  /* 0x0000000512127232 */ /* 0x000fe40000000000 */
[----:B-1----:R-:W-:-:S03]  /*2370*/  IMAD R21, R27, R7, R0 ;  /* 0x000000071b157224 */ /* 0x002fc600078e0200 */
[----:B------:R-:W-:-:S05]  /*2380*/  PRMT R28, R18, 0x7610, R28 ;  /* 0x00007610121c7816 */ /* 0x000fca000000001c */
[----:B------:R4:W-:Y:S01]  /*2390*/  STG.E.U16 desc[UR8][R22.64], R28 ;  /* 0x0000001c16007986 */ /* 0x0009e2000c101508 */
[----:B------:R-:W-:Y:S01]  /*23a0*/  IMAD.WIDE R20, R21, 0x2, R16 ;  /* 0x0000000215147825 */ /* 0x000fe200078e0210 */
[----:B------:R-:W-:Y:S02]  /*23b0*/  PRMT R18, R18, 0x7632, R18 ;  /* 0x0000763212127816 */ /* 0x000fe40000000012 */
[----:B------:R-:W0:Y:S01]  /*23c0*/  LDS.U16 R23, [UR5+-0x14] ;  /* 0xffffec05ff177984 */ /* 0x000e220008000400 */
[----:B----4-:R-:W-:-:S03]  /*23d0*/  PRMT R22, R8, 0x5410, R19 ;  /* 0x0000541008167816 */ /* 0x010fc60000000013 */
[----:B------:R-:W4:Y:S01]  /*23e0*/  LDG.E.CONSTANT R8, desc[UR8][R12.64] ;  /* 0x000000080c087981 */ /* 0x000f22000c1e9900 */
[-CC-:B--2---:R-:W-:Y:S01]  /*23f0*/  IMAD R19, R26, R7.reuse, R0.reuse ;  /* 0x000000071a137224 */ /* 0x184fe200078e0200 */
[--C-:B------:R-:W-:Y:S01]  /*2400*/  SHF.R.U32.HI R28, RZ, 0xa, R11.reuse ;  /* 0x0000000aff1c7819 */ /* 0x100fe2000001160b */
[----:B------:R-:W-:Y:S01]  /*2410*/  HFMA2 R26, R22, R5, -RZ ;  /* 0x00000005161a7231 */ /* 0x000fe200001000ff */
[----:B------:R-:W-:Y:S01]  /*2420*/  SHF.R.U32.HI R22, RZ, 0x4, R11 ;  /* 0x00000004ff167819 */ /* 0x000fe2000001160b */
[----:B------:R1:W-:Y:S01]  /*2430*/  STG.E.U16 desc[UR8][R20.64], R18 ;  /* 0x0000001214007986 */ /* 0x0003e2000c101508 */
[----:B---3--:R-:W-:Y:S01]  /*2440*/  IMAD R29, R25, R7, R0 ;  /* 0x00000007191d7224 */ /* 0x008fe200078e0200 */
[----:B------:R-:W-:Y:S01]  /*2450*/  LOP3.LUT R28, R28, 0x3f, RZ, 0xc0, !PT ;  /* 0x0000003f1c1c7812 */ /* 0x000fe200078ec0ff */
[----:B------:R-:W-:Y:S01]  /*2460*/  UIADD3 UR12, UP0, UPT, UR12, 0x80, URZ ;  /* 0x000000800c0c7890 */ /* 0x000fe2000ff1e0ff */
[----:B------:R-:W-:Y:S01]  /*2470*/  LOP3.LUT R22, R22, 0x3f, RZ, 0xc0, !PT ;  /* 0x0000003f16167812 */ /* 0x000fe200078ec0ff */
[----:B------:R-:W-:-:S02]  /*2480*/  UIADD3 UR13, UPT, UPT, UR13, 0x20, URZ ;  /* 0x000000200d0d7890 */ /* 0x000fc4000fffe0ff */
[----:B------:R-:W-:Y:S01]  /*2490*/  VIADD R28, R28, 0xffffffe0 ;  /* 0xffffffe01c1c7836 */ /* 0x000fe20000000000 */
[----:B------:R-:W-:Y:S01]  /*24a0*/  IADD3 R27, PT, PT, R22, -0x20, RZ ;  /* 0xffffffe0161b7810 */ /* 0x000fe20007ffe0ff */
[----:B------:R-:W-:Y:S01]  /*24b0*/  UIADD3.X UR6, UPT, UPT, URZ, UR6, URZ, UP0, !UPT ;  /* 0x00000006ff067290 */ /* 0x000fe200087fe4ff */
[----:B------:R-:W2:Y:S01]  /*24c0*/  LDS.U16 R22, [UR5+-0x12] ;  /* 0xffffee05ff167984 */ /* 0x000ea20008000400 */
[----:B------:R-:W-:Y:S01]  /*24d0*/  UISETP.GE.AND UP0, UPT, UR13, UR11, UPT ;  /* 0x0000000b0d00728c */ /* 0x000fe2000bf06270 */
[--C-:B-1----:R-:W-:Y:S01]  /*24e0*/  IMAD.WIDE R18, R19, 0x2, R16.reuse ;  /* 0x0000000213127825 */ /* 0x102fe200078e0210 */
[----:B------:R1:W-:Y:S01]  /*24f0*/  I2F.F16 R25, R27 ;  /* 0x0000001b00197306 */ /* 0x0003e20000200c00 */
[----:B------:R-:W-:Y:S02]  /*2500*/  UIADD3 UR4, UPT, UPT, UR4, 0x20, URZ ;  /* 0x0000002004047890 */ /* 0x000fe4000fffe0ff */
[----:B------:R-:W-:Y:S01]  /*2510*/  IMAD.WIDE R20, R29, 0x2, R16 ;  /* 0x000000021d147825 */ /* 0x000fe200078e0210 */
[----:B------:R3:W-:Y:S04]  /*2520*/  STG.E.U16 desc[UR8][R18.64], R26 ;  /* 0x0000001a12007986 */ /* 0x0007e8000c101508 */
[----:B------:R-:W3:Y:S01]  /*2530*/  I2F.F16 R28, R28 ;  /* 0x0000001c001c7306 */ /* 0x000ee20000200c00 */
[----:B-1----:R-:W-:-:S02]  /*2540*/  PRMT R27, R26, 0x7632, R27 ;  /* 0x000076321a1b7816 */ /* 0x002fc4000000001b */
[----:B------:R-:W1:Y:S01]  /*2550*/  LDS.U16 R26, [UR5+-0x10] ;  /* 0xfffff005ff1a7984 */ /* 0x000e620008000400 */
[----:B0-----:R-:W-:-:S03]  /*2560*/  IMAD R23, R23, R7, R0 ;  /* 0x0000000717177224 */ /* 0x001fc600078e0200 */
[----:B------:R0:W-:Y:S01]  /*2570*/  STG.E.U16 desc[UR8][R20.64], R27 ;  /* 0x0000001b14007986 */ /* 0x0001e2000c101508 */
[--C-:B---3--:R-:W-:Y:S02]  /*2580*/  SHF.R.U32.HI R18, RZ, 0x10, R11.reuse ;  /* 0x00000010ff127819 */ /* 0x108fe4000001160b */
[----:B------:R-:W-:Y:S02]  /*2590*/  SHF.R.U32.HI R19, RZ, 0x16, R11 ;  /* 0x00000016ff137819 */ /* 0x000fe4000001160b */
[----:B------:R-:W-:Y:S02]  /*25a0*/  LOP3.LUT R18, R18, 0x3f, RZ, 0xc0, !PT ;  /* 0x0000003f12127812 */ /* 0x000fe400078ec0ff */
[----:B------:R-:W-:Y:S02]  /*25b0*/  LOP3.LUT R19, R19, 0x3f, RZ, 0xc0, !PT ;  /* 0x0000003f13137812 */ /* 0x000fe400078ec0ff */
[----:B------:R-:W-:Y:S02]  /*25c0*/  IADD3 R29, PT, PT, R18, -0x20, RZ ;  /* 0xffffffe0121d7810 */ /* 0x000fe40007ffe0ff */
[----:B------:R-:W-:-:S02]  /*25d0*/  IADD3 R19, PT, PT, R19, -0x20, RZ ;  /* 0xffffffe013137810 */ /* 0x000fc40007ffe0ff */
[----:B0-----:R0:W-:Y:S01]  /*25e0*/  I2F.F16 R27, R29 ;  /* 0x0000001d001b7306 */ /* 0x0011e20000200c00 */
[----:B------:R-:W-:Y:S02]  /*25f0*/  PRMT R28, R25, 0x5410, R28 ;  /* 0x00005410191c7816 */ /* 0x000fe4000000001c */
[----:B------:R-:W3:Y:S01]  /*2600*/  LDS.U16 R25, [UR5+-0xe] ;  /* 0xfffff205ff197984 */ /* 0x000ee20008000400 */
[----:B------:R-:W-:Y:S02]  /*2610*/  SHF.R.U32 R11, R11, 0x1c, R10 ;  /* 0x0000001c0b0b7819 */ /* 0x000fe4000000160a */
[----:B------:R-:W-:Y:S02]  /*2620*/  HMUL2 R28, R28, R5 ;  /* 0x000000051c1c7232 */ /* 0x000fe40000000000 */
[----:B------:R0:W1:Y:S01]  /*2630*/  I2F.F16 R20, R19 ;  /* 0x0000001300147306 */ /* 0x0000620000200c00 */
[----:B--2---:R-:W-:Y:S01]  /*2640*/  IMAD R21, R22, R7, R0 ;  /* 0x0000000716157224 */ /* 0x004fe200078e0200 */
[----:B------:R-:W-:-:S02]  /*2650*/  LOP3.LUT R11, R11, 0x3f, RZ, 0xc0, !PT ;  /* 0x0000003f0b0b7812 */ /* 0x000fc400078ec0ff */
[----:B------:R-:W-:Y:S02]  /*2660*/  PRMT R22, R28, 0x7632, R22 ;  /* 0x000076321c167816 */ /* 0x000fe40000000016 */
[----:B0-----:R-:W-:Y:S01]  /*2670*/  IADD3 R29, PT, PT, R11, -0x20, RZ ;  /* 0xffffffe00b1d7810 */ /* 0x001fe20007ffe0ff */
[----:B------:R-:W-:-:S05]  /*2680*/  IMAD.WIDE R18, R23, 0x2, R16 ;  /* 0x0000000217127825 */ /* 0x000fca00078e0210 */
[----:B------:R0:W-:Y:S01]  /*2690*/  STG.E.U16 desc[UR8][R18.64], R28 ;  /* 0x0000001c12007986 */ /* 0x0001e2000c101508 */
[----:B-1----:R-:W-:-:S03]  /*26a0*/  IMAD R23, R26, R7, R0 ;  /* 0x000000071a177224 */ /* 0x002fc600078e0200 */
[----:B------:R-:W1:Y:S01]  /*26b0*/  LDS.U16 R26, [UR5+-0xc] ;  /* 0xfffff405ff1a7984 */ /* 0x000e620008000400 */
[----:B0-----:R-:W-:Y:S01]  /*26c0*/  PRMT R18, R27, 0x5410, R20 ;  /* 0x000054101b127816 */ /* 0x001fe20000000014 */
[----:B------:R-:W-:Y:S02]  /*26d0*/  IMAD.WIDE R20, R21, 0x2, R16 ;  /* 0x0000000215147825 */ /* 0x000fe400078e0210 */
[----:B------:R-:W0:Y:S02]  /*26e0*/  LDS.U16 R27, [UR5+-0xa] ;  /* 0xfffff605ff1b7984 */ /* 0x000e240008000400 */
[----:B------:R-:W-:Y:S01]  /*26f0*/  HFMA2 R28, R18, R5, -RZ ;  /* 0x00000005121c7231 */ /* 0x000fe200001000ff */
[----:B------:R-:W-:Y:S01]  /*2700*/  SHF.R.U32.HI R18, RZ, 0x2, R10 ;  /* 0x00000002ff127819 */ /* 0x000fe2000001160a */
[----:B------:R2:W-:Y:S01]  /*2710*/  STG.E.U16 desc[UR8][R20.64], R22 ;  /* 0x0000001614007986 */ /* 0x0005e2000c101508 */
[----:B---3--:R-:W-:Y:S02]  /*2720*/  IMAD R19, R25, R7, R0 ;  /* 0x0000000719137224 */ /* 0x008fe400078e0200 */
[----:B------:R-:W-:-:S02]  /*2730*/  LOP3.LUT R11, R18, 0x3f, RZ, 0xc0, !PT ;  /* 0x0000003f120b7812 */ /* 0x000fc400078ec0ff */
[----:B------:R-:W-:Y:S01]  /*2740*/  PRMT R25, R28, 0x7632, R25 ;  /* 0x000076321c197816 */ /* 0x000fe20000000019 */
[----:B------:R-:W-:Y:S01]  /*2750*/  IMAD.WIDE R18, R19, 0x2, R16 ;  /* 0x0000000213127825 */ /* 0x000fe200078e0210 */
[----:B--2---:R-:W-:-:S03]  /*2760*/  IADD3 R21, PT, PT, R11, -0x20, RZ ;  /* 0xffffffe00b157810 */ /* 0x004fc60007ffe0ff */
[----:B------:R-:W-:Y:S01]  /*2770*/  IMAD.WIDE R22, R23, 0x2, R16 ;  /* 0x0000000217167825 */ /* 0x000fe200078e0210 */
[----:B------:R1:W-:Y:S01]  /*2780*/  I2F.F16 R20, R29 ;  /* 0x0000001d00147306 */ /* 0x0003e20000200c00 */
[----:B------:R-:W2:Y:S04]  /*2790*/  LDS.U16 R11, [UR5+-0x8] ;  /* 0xfffff805ff0b7984 */ /* 0x000ea80008000400 */
[----:B------:R3:W-:Y:S03]  /*27a0*/  STG.E.U16 desc[UR8][R22.64], R28 ;  /* 0x0000001c16007986 */ /* 0x0007e6000c101508 */
[----:B------:R-:W0:Y:S01]  /*27b0*/  I2F.F16 R21, R21 ;  /* 0x0000001500157306 */ /* 0x000e220000200c00 */
[----:B------:R0:W-:Y:S01]  /*27c0*/  STG.E.U16 desc[UR8][R18.64], R25 ;  /* 0x0000001912007986 */ /* 0x0001e2000c101508 */
[----:B-1----:R-:W-:-:S03]  /*27d0*/  IMAD R29, R26, R7, R0 ;  /* 0x000000071a1d7224 */ /* 0x002fc600078e0200 */
[----:B------:R-:W-:Y:S01]  /*27e0*/  LDS.U16 R26, [UR5+-0x2] ;  /* 0xfffffe05ff1a7984 */ /* 0x000fe20008000400 */
[--C-:B---3--:R-:W-:Y:S02]  /*27f0*/  SHF.R.U32.HI R22, RZ, 0x8, R10.reuse ;  /* 0x00000008ff167819 */ /* 0x108fe4000001160a */
[----:B------:R-:W-:Y:S02]  /*2800*/  SHF.R.U32.HI R23, RZ, 0xe, R10 ;  /* 0x0000000eff177819 */ /* 0x000fe4000001160a */
[----:B------:R-:W-:Y:S01]  /*2810*/  LOP3.LUT R22, R22, 0x3f, RZ, 0xc0, !PT ;  /* 0x0000003f16167812 */ /* 0x000fe200078ec0ff */
[----:B0-----:R-:W-:Y:S01]  /*2820*/  IMAD R19, R27, R7, R0 ;  /* 0x000000071b137224 */ /* 0x001fe200078e0200 */
[----:B------:R-:W-:Y:S01]  /*2830*/  LOP3.LUT R23, R23, 0x3f, RZ, 0xc0, !PT ;  /* 0x0000003f17177812 */ /* 0x000fe200078ec0ff */
[----:B------:R-:W0:Y:S01]  /*2840*/  LDS.U16 R27, [UR5+-0x4] ;  /* 0xfffffc05ff1b7984 */ /* 0x000e220008000400 */
[----:B------:R-:W-:Y:S01]  /*2850*/  IADD3 R22, PT, PT, R22, -0x20, RZ ;  /* 0xffffffe016167810 */ /* 0x000fe20007ffe0ff */
[----:B------:R-:W-:Y:S01]  /*2860*/  IMAD.WIDE R18, R19, 0x2, R16 ;  /* 0x0000000213127825 */ /* 0x000fe200078e0210 */
[----:B------:R-:W-:-:S02]  /*2870*/  IADD3 R23, PT, PT, R23, -0x20, RZ ;  /* 0xffffffe017177810 */ /* 0x000fc40007ffe0ff */
[----:B------:R-:W-:Y:S02]  /*2880*/  PRMT R20, R20, 0x5410, R21 ;  /* 0x0000541014147816 */ /* 0x000fe40000000015 */
[----:B------:R-:W-:Y:S01]  /*2890*/  I2F.F16 R22, R22 ;  /* 0x0000001600167306 */ /* 0x000fe20000200c00 */
[----:B------:R-:W-:Y:S02]  /*28a0*/  SHF.R.U32.HI R28, RZ, 0x14, R10 ;  /* 0x00000014ff1c7819 */ /* 0x000fe4000001160a */
[----:B------:R-:W-:Y:S02]  /*28b0*/  HMUL2 R25, R20, R5 ;  /* 0x0000000514197232 */ /* 0x000fe40000000000 */
[----:B------:R-:W-:Y:S01]  /*28c0*/  IMAD.WIDE R20, R29, 0x2, R16 ;  /* 0x000000021d147825 */ /* 0x000fe200078e0210 */
[----:B------:R-:W-:Y:S02]  /*28d0*/  LOP3.LUT R28, R28, 0x3f, RZ, 0xc0, !PT ;  /* 0x0000003f1c1c7812 */ /* 0x000fe400078ec0ff */
[----:B------:R-:W-:Y:S01]  /*28e0*/  LEA.HI R29, R10, 0xffffffe0, RZ, 0x6 ;  /* 0xffffffe00a1d7811 */ /* 0x000fe200078f30ff */
[----:B------:R-:W1:Y:S01]  /*28f0*/  I2F.F16 R23, R23 ;  /* 0x0000001700177306 */ /* 0x000e620000200c00 */
[----:B------:R3:W-:Y:S01]  /*2900*/  STG.E.U16 desc[UR8][R20.64], R25 ;  /* 0x0000001914007986 */ /* 0x0007e2000c101508 */
[----:B------:R-:W-:Y:S01]  /*2910*/  IADD3 R28, PT, PT, R28, -0x20, RZ ;  /* 0xffffffe01c1c7810 */ /* 0x000fe20007ffe0ff */
[----:B--2---:R-:W-:-:S04]  /*2920*/  IMAD R11, R11, R7, R0 ;  /* 0x000000070b0b7224 */ /* 0x004fc800078e0200 */
[----:B------:R-:W-:Y:S01]  /*2930*/  IMAD.WIDE R10, R11, 0x2, R16 ;  /* 0x000000020b0a7825 */ /* 0x000fe200078e0210 */
[----:B---3--:R-:W-:Y:S01]  /*2940*/  PRMT R20, R25, 0x7632, R20 ;  /* 0x0000763219147816 */ /* 0x008fe20000000014 */
[----:B------:R2:W-:Y:S01]  /*2950*/  I2F.F16 R21, R29 ;  /* 0x0000001d00157306 */ /* 0x0005e20000200c00 */
[----:B------:R-:W3:Y:S01]  /*2960*/  LDS.U16 R25, [UR5+-0x6] ;  /* 0xfffffa05ff197984 */ /* 0x000ee20008000400 */
[----:B-1----:R-:W-:Y:S02]  /*2970*/  PRMT R22, R22, 0x5410, R23 ;  /* 0x0000541016167816 */ /* 0x002fe40000000017 */
[----:B------:R-:W-:Y:S01]  /*2980*/  SHF.R.U32.HI R23, RZ, 0x6, R24 ;  /* 0x00000006ff177819 */ /* 0x000fe20000011618 */
[----:B------:R1:W-:Y:S03]  /*2990*/  STG.E.U16 desc[UR8][R18.64], R20 ;  /* 0x0000001412007986 */ /* 0x0003e6000c101508 */
[----:B------:R-:W-:-:S04]  /*29a0*/  LOP3.LUT R23, R23, 0x3f, RZ, 0xc0, !PT ;  /* 0x0000003f17177812 */ /* 0x000fc800078ec0ff */
[----:B--2---:R-:W-:Y:S01]  /*29b0*/  IADD3 R29, PT, PT, R23, -0x20, RZ ;  /* 0xffffffe0171d7810 */ /* 0x004fe20007ffe0ff */
[----:B-1----:R-:W-:Y:S01]  /*29c0*/  HFMA2 R19, R22, R5, -RZ ;  /* 0x0000000516137231 */ /* 0x002fe200001000ff */
[----:B------:R1:W2:Y:S01]  /*29d0*/  I2F.F16 R18, R28 ;  /* 0x0000001c00127306 */ /* 0x0002a20000200c00 */
[----:B------:R-:W3:Y:S01]  /*29e0*/  LDS.U16 R22, [UR5] ;  /* 0x00000005ff167984 */ /* 0x000ee20008000400 */
[----:B------:R-:W-:-:S03]  /*29f0*/  LOP3.LUT R20, R24, 0x3f, RZ, 0xc0, !PT ;  /* 0x0000003f18147812 */ /* 0x000fc600078ec0ff */
[----:B------:R0:W-:Y:S02]  /*2a00*/  STG.E.U16 desc[UR8][R10.64], R19 ;  /* 0x000000130a007986 */ /* 0x0001e4000c101508 */
[----:B------:R-:W-:Y:S01]  /*2a10*/  VIADD R20, R20, 0xffffffe0 ;  /* 0xffffffe014147836 */ /* 0x000fe20000000000 */
[----:B-1----:R-:W-:-:S05]  /*2a20*/  PRMT R28, R19, 0x7632, R28 ;  /* 0x00007632131c7816 */ /* 0x002fca000000001c */
[----:B------:R-:W-:Y:S01]  /*2a30*/  I2F.F16 R20, R20 ;  /* 0x0000001400147306 */ /* 0x000fe20000200c00 */
[----:B--2---:R-:W-:Y:S01]  /*2a40*/  PRMT R18, R18, 0x5410, R21 ;  /* 0x0000541012127816 */ /* 0x004fe20000000015 */
[-CC-:B0-----:R-:W-:Y:S02]  /*2a50*/  IMAD R11, R27, R7.reuse, R0.reuse ;  /* 0x000000071b0b7224 */ /* 0x181fe400078e0200 */
[-C--:B------:R-:W-:Y:S02]  /*2a60*/  IMAD R27, R26, R7.reuse, R0 ;  /* 0x000000071a1b7224 */ /* 0x080fe400078e0200 */
[----:B------:R-:W-:Y:S02]  /*2a70*/  HMUL2 R23, R18, R5 ;  /* 0x0000000512177232 */ /* 0x000fe40000000000 */
[----:B------:R-:W0:Y:S01]  /*2a80*/  I2F.F16 R21, R29 ;  /* 0x0000001d00157306 */ /* 0x000e220000200c00 */
[----:B------:R-:W-:Y:S01]  /*2a90*/  IMAD.WIDE R10, R11, 0x2, R16 ;  /* 0x000000020b0a7825 */ /* 0x000fe200078e0210 */
[----:B------:R-:W1:Y:S03]  /*2aa0*/  LDS.U16 R26, [UR5+0x2] ;  /* 0x00000205ff1a7984 */ /* 0x000e660008000400 */
[----:B---3--:R-:W-:-:S04]  /*2ab0*/  IMAD R25, R25, R7, R0 ;  /* 0x0000000719197224 */ /* 0x008fc800078e0200 */
[----:B------:R-:W-:Y:S02]  /*2ac0*/  IMAD.WIDE R18, R25, 0x2, R16 ;  /* 0x0000000219127825 */ /* 0x000fe400078e0210 */
[----:B------:R-:W2:Y:S04]  /*2ad0*/  LDS.U16 R25, [UR5+0x4] ;  /* 0x00000405ff197984 */ /* 0x000ea80008000400 */
[----:B------:R0:W-:Y:S04]  /*2ae0*/  STG.E.U16 desc[UR8][R18.64], R28 ;  /* 0x0000001c12007986 */ /* 0x0001e8000c101508 */
[----:B------:R3:W-:Y:S01]  /*2af0*/  STG.E.U16 desc[UR8][R10.64], R23 ;  /* 0x000000170a007986 */ /* 0x0007e2000c101508 */
[----:B0-----:R-:W-:Y:S01]  /*2b00*/  PRMT R18, R20, 0x5410, R21 ;  /* 0x0000541014127816 */ /* 0x001fe20000000015 */
[----:B------:R-:W-:Y:S01]  /*2b10*/  IMAD.WIDE R20, R27, 0x2, R16 ;  /* 0x000000021b147825 */ /* 0x000fe200078e0210 */
[----:B------:R-:W-:-:S02]  /*2b20*/  SHF.R.U32.HI R27, RZ, 0xc, R24 ;  /* 0x0000000cff1b7819 */ /* 0x000fc40000011618 */
[----:B---3--:R-:W-:Y:S01]  /*2b30*/  PRMT R11, R23, 0x7632, R11 ;  /* 0x00007632170b7816 */ /* 0x008fe2000000000b */
[----:B------:R-:W-:Y:S01]  /*2b40*/  IMAD R23, R22, R7, R0 ;  /* 0x0000000716177224 */ /* 0x000fe200078e0200 */
[----:B------:R-:W-:Y:S01]  /*2b50*/  LOP3.LUT R27, R27, 0x3f, RZ, 0xc0, !PT ;  /* 0x0000003f1b1b7812 */ /* 0x000fe200078ec0ff */
[----:B------:R-:W-:Y:S01]  /*2b60*/  HFMA2 R18, R18, R5, -RZ ;  /* 0x0000000512127231 */ /* 0x000fe200001000ff */
[----:B------:R-:W-:Y:S01]  /*2b70*/  SHF.R.U32.HI R22, RZ, 0x12, R24 ;  /* 0x00000012ff167819 */ /* 0x000fe20000011618 */
[----:B------:R0:W-:Y:S01]  /*2b80*/  STG.E.U16 desc[UR8][R20.64], R11 ;  /* 0x0000000b14007986 */ /* 0x0001e2000c101508 */
[----:B------:R-:W-:Y:S02]  /*2b90*/  IADD3 R19, PT, PT, R27, -0x20, RZ ;  /* 0xffffffe01b137810 */ /* 0x000fe40007ffe0ff */
[----:B------:R-:W-:Y:S02]  /*2ba0*/  LOP3.LUT R27, R22, 0x3f, RZ, 0xc0, !PT ;  /* 0x0000003f161b7812 */ /* 0x000fe400078ec0ff */
[----:B------:R-:W3:Y:S01]  /*2bb0*/  LDS.U16 R22, [UR5+0x8] ;  /* 0x00000805ff167984 */ /* 0x000ee20008000400 */
[----:B------:R-:W-:Y:S01]  /*2bc0*/  PRMT R28, R18, 0x7632, R28 ;  /* 0x00007632121c7816 */ /* 0x000fe2000000001c */
[----:B------:R-:W-:Y:S01]  /*2bd0*/  I2F.F16 R19, R19 ;  /* 0x0000001300137306 */ /* 0x000fe20000200c00 */
[----:B------:R-:W-:Y:S01]  /*2be0*/  IADD3 R27, PT, PT, R27, -0x20, RZ ;  /* 0xffffffe01b1b7810 */ /* 0x000fe20007ffe0ff */
[----:B0-----:R-:W-:Y:S01]  /*2bf0*/  IMAD.WIDE R10, R23, 0x2, R16 ;  /* 0x00000002170a7825 */ /* 0x001fe200078e0210 */
[----:B------:R-:W-:Y:S01]  /*2c00*/  SHF.R.U32.HI R21, RZ, 0x18, R24 ;  /* 0x00000018ff157819 */ /* 0x000fe20000011618 */
[----:B------:R-:W0:Y:S01]  /*2c10*/  LDS.U16 R23, [UR5+0x6] ;  /* 0x00000605ff177984 */ /* 0x000e220008000400 */
[----:B------:R-:W-:-:S03]  /*2c20*/  SHF.R.U32 R24, R24, 0x1e, R9 ;  /* 0x0000001e18187819 */ /* 0x000fc60000001609 */
[----:B------:R1:W2:Y:S01]  /*2c30*/  I2F.F16 R20, R27 ;  /* 0x0000001b00147306 */ /* 0x0002a20000200c00 */
[----:B------:R-:W-:Y:S01]  /*2c40*/  LOP3.LUT R21, R21, 0x3f, RZ, 0xc0, !PT ;  /* 0x0000003f15157812 */ /* 0x000fe200078ec0ff */
[----:B------:R2:W-:Y:S01]  /*2c50*/  STG.E.U16 desc[UR8][R10.64], R18 ;  /* 0x000000120a007986 */ /* 0x0005e2000c101508 */
[----:B------:R-:W-:Y:S02]  /*2c60*/  LOP3.LUT R24, R24, 0x3f, RZ, 0xc0, !PT ;  /* 0x0000003f18187812 */ /* 0x000fe400078ec0ff */
[----:B------:R-:W-:Y:S02]  /*2c70*/  IADD3 R21, PT, PT, R21, -0x20, RZ ;  /* 0xffffffe015157810 */ /* 0x000fe40007ffe0ff */
[----:B------:R-:W-:Y:S01]  /*2c80*/  IADD3 R24, PT, PT, R24, -0x20, RZ ;  /* 0xffffffe018187810 */ /* 0x000fe20007ffe0ff */
[----:B-1----:R-:W1:Y:S03]  /*2c90*/  LDS.U16 R27, [UR5+0xa] ;  /* 0x00000a05ff1b7984 */ /* 0x002e660008000400 */
[----:B------:R-:W-:Y:S01]  /*2ca0*/  I2F.F16 R21, R21 ;  /* 0x0000001500157306 */ /* 0x000fe20000200c00 */
[-C--:B--2---:R-:W-:Y:S01]  /*2cb0*/  IMAD R11, R26, R7.reuse, R0 ;  /* 0x000000071a0b7224 */ /* 0x084fe200078e0200 */
[----:B------:R-:W-:Y:S01]  /*2cc0*/  PRMT R20, R19, 0x5410, R20 ;  /* 0x0000541013147816 */ /* 0x000fe20000000014 */
[----:B------:R-:W-:-:S02]  /*2cd0*/  IMAD R19, R25, R7, R0 ;  /* 0x0000000719137224 */ /* 0x000fc400078e0200 */
[----:B------:R-:W-:-:S03]  /*2ce0*/  IMAD.WIDE R10, R11, 0x2, R16 ;  /* 0x000000020b0a7825 */ /* 0x000fc600078e0210 */
[----:B------:R-:W2:Y:S01]  /*2cf0*/  I2F.F16 R24, R24 ;  /* 0x0000001800187306 */ /* 0x000ea20000200c00 */
[----:B------:R-:W-:Y:S02]  /*2d00*/  HMUL2 R26, R20, R5 ;  /* 0x00000005141a7232 */ /* 0x000fe40000000000 */
[----:B------:R-:W-:Y:S01]  /*2d10*/  IMAD.WIDE R18, R19, 0x2, R16 ;  /* 0x0000000213127825 */ /* 0x000fe200078e0210 */
[----:B------:R2:W-:Y:S04]  /*2d20*/  STG.E.U16 desc[UR8][R10.64], R28 ;  /* 0x0000001c0a007986 */ /* 0x0005e8000c101508 */
[----:B------:R0:W-:Y:S01]  /*2d30*/  STG.E.U16 desc[UR8][R18.64], R26 ;  /* 0x0000001a12007986 */ /* 0x0001e2000c101508 */
[----:B---3--:R-:W-:Y:S01]  /*2d40*/  IMAD R25, R22, R7, R0 ;  /* 0x0000000716197224 */ /* 0x008fe200078e0200 */
[----:B------:R-:W-:-:S04]  /*2d50*/  SHF.R.U32.HI R22, RZ, 0x4, R9 ;  /* 0x00000004ff167819 */ /* 0x000fc80000011609 */
[----:B------:R-:W-:Y:S02]  /*2d60*/  LOP3.LUT R22, R22, 0x3f, RZ, 0xc0, !PT ;  /* 0x0000003f16167812 */ /* 0x000fe400078ec0ff */
[----:B--2---:R-:W-:Y:S01]  /*2d70*/  PRMT R10, R21, 0x5410, R24 ;  /* 0x00005410150a7816 */ /* 0x004fe20000000018 */
[----:B0-----:R-:W-:Y:S01]  /*2d80*/  IMAD R21, R23, R7, R0 ;  /* 0x0000000717157224 */ /* 0x001fe200078e0200 */
[----:B------:R-:W-:Y:S01]  /*2d90*/  PRMT R11, R26, 0x7632, R11 ;  /* 0x000076321a0b7816 */ /* 0x000fe2000000000b */
[----:B------:R-:W0:Y:S02]  /*2da0*/  LDS.U16 R23, [UR5+0xc] ;  /* 0x00000c05ff177984 */ /* 0x000e240008000400 */
[----:B------:R-:W-:Y:S02]  /*2db0*/  HFMA2 R19, R10, R5, -RZ ;  /* 0x000000050a137231 */ /* 0x000fe400001000ff */
[----:B------:R-:W-:Y:S01]  /*2dc0*/  IMAD.WIDE R20, R21, 0x2, R16 ;  /* 0x0000000215147825 */ /* 0x000fe200078e0210 */
[----:B------:R-:W-:Y:S01]  /*2dd0*/  IADD3 R18, PT, PT, R22, -0x20, RZ ;  /* 0xffffffe016127810 */ /* 0x000fe20007ffe0ff */
[----:B------:R-:W2:Y:S01]  /*2de0*/  LDS.U16 R24, [UR5+0xe] ;  /* 0x00000e05ff187984 */ /* 0x000ea20008000400 */
[----:B------:R-:W-:-:S03]  /*2df0*/  PRMT R29, R19, 0x7632, R29 ;  /* 0x00007632131d7816 */ /* 0x000fc6000000001d */
[----:B------:R3:W-:Y:S01]  /*2e00*/  STG.E.U16 desc[UR8][R20.64], R11 ;  /* 0x0000000b14007986 */ /* 0x0007e2000c101508 */
[----:B------:R-:W-:Y:S03]  /*2e10*/  I2F.F16 R18, R18 ;  /* 0x0000001200127306 */ /* 0x000fe60000200c00 */
[----:B------:R-:W2:Y:S01]  /*2e20*/  LDS.U16 R22, [UR5+0x10] ;  /* 0x00001005ff167984 */ /* 0x000ea20008000400 */
[----:B---3--:R-:W-:Y:S01]  /*2e30*/  IMAD.WIDE R10, R25, 0x2, R16 ;  /* 0x00000002190a7825 */ /* 0x008fe200078e0210 */
[--C-:B------:R-:W-:Y:S02]  /*2e40*/  SHF.R.U32.HI R25, RZ, 0xa, R9.reuse ;  /* 0x0000000aff197819 */ /* 0x100fe40000011609 */
[----:B------:R-:W-:Y:S02]  /*2e50*/  SHF.R.U32.HI R20, RZ, 0x10, R9 ;  /* 0x00000010ff147819 */ /* 0x000fe40000011609 */
[----:B------:R-:W-:Y:S01]  /*2e60*/  LOP3.LUT R26, R25, 0x3f, RZ, 0xc0, !PT ;  /* 0x0000003f191a7812 */ /* 0x000fe200078ec0ff */
[----:B------:R3:W-:Y:S01]  /*2e70*/  STG.E.U16 desc[UR8][R10.64], R19 ;  /* 0x000000130a007986 */ /* 0x0007e2000c101508 */
[----:B------:R-:W-:-:S02]  /*2e80*/  LOP3.LUT R20, R20, 0x3f, RZ, 0xc0, !PT ;  /* 0x0000003f14147812 */ /* 0x000fc400078ec0ff */
[----:B------:R-:W-:Y:S01]  /*2e90*/  IADD3 R21, PT, PT, R26, -0x20, RZ ;  /* 0xffffffe01a157810 */ /* 0x000fe20007ffe0ff */
[----:B------:R-:W2:Y:S01]  /*2ea0*/  LDS.U16 R25, [UR5+0x12] ;  /* 0x00001205ff197984 */ /* 0x000ea20008000400 */
[----:B------:R-:W-:Y:S01]  /*2eb0*/  SHF.R.U32.HI R26, RZ, 0x16, R9 ;  /* 0x00000016ff1a7819 */ /* 0x000fe20000011609 */
[----:B------:R-:W-:Y:S01]  /*2ec0*/  VIADD R20, R20, 0xffffffe0 ;  /* 0xffffffe014147836 */ /* 0x000fe20000000000 */
[----:B----4-:R-:W-:Y:S02]  /*2ed0*/  SHF.R.U32 R9, R9, 0x1c, R8 ;  /* 0x0000001c09097819 */ /* 0x010fe40000001608 */
[----:B------:R-:W4:Y:S01]  /*2ee0*/  I2F.F16 R21, R21 ;  /* 0x0000001500157306 */ /* 0x000f220000200c00 */
[----:B---3--:R-:W-:Y:S01]  /*2ef0*/  LOP3.LUT R10, R26, 0x3f, RZ, 0xc0, !PT ;  /* 0x0000003f1a0a7812 */ /* 0x008fe200078ec0ff */
[-CC-:B-1----:R-:W-:Y:S02]  /*2f00*/  IMAD R11, R27, R7.reuse, R0.reuse ;  /* 0x000000071b0b7224 */ /* 0x182fe400078e0200 */
[----:B0-----:R-:W-:Y:S01]  /*2f10*/  IMAD R19, R23, R7, R0 ;  /* 0x0000000717137224 */ /* 0x001fe200078e0200 */
[----:B------:R-:W-:-:S03]  /*2f20*/  IADD3 R28, PT, PT, R10, -0x20, RZ ;  /* 0xffffffe00a1c7810 */ /* 0x000fc60007ffe0ff */
[----:B------:R0:W-:Y:S01]  /*2f30*/  I2F.F16 R26, R20 ;  /* 0x00000014001a7306 */ /* 0x0001e20000200c00 */
[----:B------:R-:W-:-:S05]  /*2f40*/  IMAD.WIDE R10, R11, 0x2, R16 ;  /* 0x000000020b0a7825 */ /* 0x000fca00078e0210 */
[----:B------:R1:W-:Y:S01]  /*2f50*/  STG.E.U16 desc[UR8][R10.64], R29 ;  /* 0x0000001d0a007986 */ /* 0x0003e2000c101508 */
[----:B----4-:R-:W-:Y:S01]  /*2f60*/  PRMT R18, R18, 0x5410, R21 ;  /* 0x0000541012127816 */ /* 0x010fe20000000015 */
[----:B------:R3:W4:Y:S01]  /*2f70*/  I2F.F16 R27, R28 ;  /* 0x0000001c001b7306 */ /* 0x0007220000200c00 */
[----:B--2---:R-:W-:Y:S01]  /*2f80*/  IMAD R21, R24, R7, R0 ;  /* 0x0000000718157224 */ /* 0x004fe200078e0200 */
[----:B------:R-:W-:Y:S02]  /*2f90*/  LOP3.LUT R24, R9, 0x3f, RZ, 0xc0, !PT ;  /* 0x0000003f09187812 */ /* 0x000fe400078ec0ff */
[----:B------:R-:W-:Y:S02]  /*2fa0*/  HMUL2 R23, R18, R5 ;  /* 0x0000000512177232 */ /* 0x000fe40000000000 */
[----:B------:R-:W-:-:S04]  /*2fb0*/  IMAD.WIDE R18, R19, 0x2, R16 ;  /* 0x0000000213127825 */ /* 0x000fc800078e0210 */
[----:B0-----:R-:W-:Y:S01]  /*2fc0*/  IMAD.WIDE R20, R21, 0x2, R16 ;  /* 0x0000000215147825 */ /* 0x001fe200078e0210 */
[C---:B-1----:R-:W-:Y:S02]  /*2fd0*/  PRMT R11, R23.reuse, 0x7610, R11 ;  /* 0x00007610170b7816 */ /* 0x042fe4000000000b */
[----:B---3--:R-:W-:Y:S01]  /*2fe0*/  PRMT R28, R23, 0x7632, R28 ;  /* 0x00007632171c7816 */ /* 0x008fe2000000001c */
[-C--:B------:R-:W-:Y:S01]  /*2ff0*/  IMAD R23, R22, R7.reuse, R0 ;  /* 0x0000000716177224 */ /* 0x080fe200078e0200 */
[----:B----4-:R-:W-:Y:S01]  /*3000*/  PRMT R26, R26, 0x5410, R27 ;  /* 0x000054101a1a7816 */ /* 0x010fe2000000001b */
[----:B------:R0:W-:Y:S01]  /*3010*/  STG.E.U16 desc[UR8][R18.64], R11 ;  /* 0x0000000b12007986 */ /* 0x0001e2000c101508 */
[----:B------:R-:W-:Y:S01]  /*3020*/  LEA.HI R27, R8, 0xffffffe0, RZ, 0x6 ;  /* 0xffffffe0081b7811 */ /* 0x000fe200078f30ff */
[----:B------:R-:W-:Y:S02]  /*3030*/  IMAD.WIDE R22, R23, 0x2, R16 ;  /* 0x0000000217167825 */ /* 0x000fe400078e0210 */
[----:B------:R1:W-:Y:S01]  /*3040*/  STG.E.U16 desc[UR8][R20.64], R28 ;  /* 0x0000001c14007986 */ /* 0x0003e2000c101508 */
[----:B------:R2:W-:Y:S01]  /*3050*/  I2F.F16 R9, R27 ;  /* 0x0000001b00097306 */ /* 0x0005e20000200c00 */
[----:B------:R-:W-:-:S02]  /*3060*/  IMAD R25, R25, R7, R0 ;  /* 0x0000000719197224 */ /* 0x000fc400078e0200 */
[----:B0-----:R-:W-:Y:S01]  /*3070*/  HFMA2 R19, R26, R5, -RZ ;  /* 0x000000051a137231 */ /* 0x001fe200001000ff */
[----:B------:R-:W-:Y:S01]  /*3080*/  SHF.R.U32.HI R18, RZ, 0x2, R8 ;  /* 0x00000002ff127819 */ /* 0x000fe20000011608 */
[----:B------:R-:W-:Y:S01]  /*3090*/  IMAD.WIDE R10, R25, 0x2, R16 ;  /* 0x00000002190a7825 */ /* 0x000fe200078e0210 */
[----:B------:R-:W-:Y:S01]  /*30a0*/  IADD3 R26, PT, PT, R24, -0x20, RZ ;  /* 0xffffffe0181a7810 */ /* 0x000fe20007ffe0ff */
[----:B------:R-:W-:Y:S01]  /*30b0*/  LDS.U16 R25, [UR5+0x16] ;  /* 0x00001605ff197984 */ /* 0x000fe20008000400 */
[C---:B-1----:R-:W-:Y:S02]  /*30c0*/  PRMT R21, R19.reuse, 0x7610, R21 ;  /* 0x0000761013157816 */ /* 0x042fe40000000015 */
[----:B------:R-:W-:Y:S01]  /*30d0*/  LOP3.LUT R18, R18, 0x3f, RZ, 0xc0, !PT ;  /* 0x0000003f12127812 */ /* 0x000fe200078ec0ff */
[----:B------:R-:W0:Y:S01]  /*30e0*/  LDS.U16 R24, [UR5+0x14] ;  /* 0x00001405ff187984 */ /* 0x000e220008000400 */
[----:B------:R-:W-:Y:S01]  /*30f0*/  SHF.R.U32.HI R20, RZ, 0x8, R8 ;  /* 0x00000008ff147819 */ /* 0x000fe20000011608 */
[----:B------:R-:W-:Y:S01]  /*3100*/  I2F.F16 R26, R26 ;  /* 0x0000001a001a7306 */ /* 0x000fe20000200c00 */
[----:B------:R-:W-:Y:S01]  /*3110*/  PRMT R29, R19, 0x7632, R29 ;  /* 0x00007632131d7816 */ /* 0x000fe2000000001d */
[----:B------:R1:W-:Y:S01]  /*3120*/  STG.E.U16 desc[UR8][R22.64], R21 ;  /* 0x0000001516007986 */ /* 0x0003e2000c101508 */
[----:B--2---:R-:W-:-:S02]  /*3130*/  IADD3 R27, PT, PT, R18, -0x20, RZ ;  /* 0xffffffe0121b7810 */ /* 0x004fc40007ffe0ff */
[----:B------:R-:W-:Y:S01]  /*3140*/  LOP3.LUT R28, R20, 0x3f, RZ, 0xc0, !PT ;  /* 0x0000003f141c7812 */ /* 0x000fe200078ec0ff */
[----:B------:R-:W2:Y:S03]  /*3150*/  LDS.U16 R19, [UR5+0x18] ;  /* 0x00001805ff137984 */ /* 0x000ea60008000400 */
[----:B------:R-:W3:Y:S01]  /*3160*/  I2F.F16 R27, R27 ;  /* 0x0000001b001b7306 */ /* 0x000ee20000200c00 */
[----:B------:R-:W4:Y:S04]  /*3170*/  LDS.U16 R18, [UR5+0x1a] ;  /* 0x00001a05ff127984 */ /* 0x000f280008000400 */
[----:B------:R-:W-:Y:S01]  /*3180*/  LDS.U16 R21, [UR5+0x1c] ;  /* 0x00001c05ff157984 */ /* 0x000fe20008000400 */
[----:B-1----:R-:W-:-:S02]  /*3190*/  SHF.R.U32.HI R22, RZ, 0xe, R8 ;  /* 0x0000000eff167819 */ /* 0x002fc40000011608 */
[----:B------:R-:W-:Y:S01]  /*31a0*/  IADD3 R23, PT, PT, R28, -0x20, RZ ;  /* 0xffffffe01c177810 */ /* 0x000fe20007ffe0ff */
[----:B------:R-:W1:Y:S01]  /*31b0*/  LDS.U16 R20, [UR5+0x1e] ;  /* 0x00001e05ff147984 */ /* 0x000e620008000400 */
[----:B------:R-:W-:Y:S01]  /*31c0*/  LOP3.LUT R22, R22, 0x3f, RZ, 0xc0, !PT ;  /* 0x0000003f16167812 */ /* 0x000fe200078ec0ff */
[----:B------:R-:W-:Y:S02]  /*31d0*/  UIADD3 UR5, UPT, UPT, UR5, 0x40, URZ ;  /* 0x0000004005057890 */ /* 0x000fe4000fffe0ff */
[----:B------:R3:W-:Y:S01]  /*31e0*/  STG.E.U16 desc[UR8][R10.64], R29 ;  /* 0x0000001d0a007986 */ /* 0x0007e2000c101508 */
[----:B------:R-:W-:Y:S01]  /*31f0*/  I2F.F16 R23, R23 ;  /* 0x0000001700177306 */ /* 0x000fe20000200c00 */
[----:B---3--:R-:W-:Y:S02]  /*3200*/  SHF.R.U32.HI R10, RZ, 0x14, R8 ;  /* 0x00000014ff0a7819 */ /* 0x008fe40000011608 */
[----:B------:R-:W-:Y:S02]  /*3210*/  IADD3 R8, PT, PT, R22, -0x20, RZ ;  /* 0xffffffe016087810 */ /* 0x000fe40007ffe0ff */
[----:B------:R-:W-:Y:S01]  /*3220*/  LOP3.LUT R10, R10, 0x3f, RZ, 0xc0, !PT ;  /* 0x0000003f0a0a7812 */ /* 0x000fe200078ec0ff */
[----:B0-----:R-:W-:Y:S01]  /*3230*/  IMAD R11, R24, R7, R0 ;  /* 0x00000007180b7224 */ /* 0x001fe200078e0200 */
[----:B------:R-:W-:-:S02]  /*3240*/  PRMT R22, R26, 0x5410, R27 ;  /* 0x000054101a167816 */ /* 0x000fc4000000001b */
[----:B------:R-:W-:Y:S01]  /*3250*/  IADD3 R28, PT, PT, R10, -0x20, RZ ;  /* 0xffffffe00a1c7810 */ /* 0x000fe20007ffe0ff */
[----:B------:R-:W0:Y:S01]  /*3260*/  I2F.F16 R8, R8 ;  /* 0x0000000800087306 */ /* 0x000e220000200c00 */
[----:B------:R-:W-:-:S04]  /*3270*/  IMAD.WIDE R10, R11, 0x2, R16 ;  /* 0x000000020b0a7825 */ /* 0x000fc800078e0210 */
[----:B------:R-:W-:Y:S02]  /*3280*/  HMUL2 R22, R22, R5 ;  /* 0x0000000516167232 */ /* 0x000fe40000000000 */
[-CC-:B--2---:R-:W-:Y:S02]  /*3290*/  IMAD R19, R19, R7.reuse, R0.reuse ;  /* 0x0000000713137224 */ /* 0x184fe400078e0200 */
[-C--:B----4-:R-:W-:Y:S01]  /*32a0*/  IMAD R27, R18, R7.reuse, R0 ;  /* 0x00000007121b7224 */ /* 0x090fe200078e0200 */
[----:B------:R-:W2:Y:S01]  /*32b0*/  I2F.F16 R28, R28 ;  /* 0x0000001c001c7306 */ /* 0x000ea20000200c00 */
[----:B------:R3:W-:Y:S01]  /*32c0*/  STG.E.U16 desc[UR8][R10.64], R22 ;  /* 0x000000160a007986 */ /* 0x0007e2000c101508 */
[----:B0-----:R-:W-:Y:S01]  /*32d0*/  PRMT R24, R23, 0x5410, R8 ;  /* 0x0000541017187816 */ /* 0x001fe20000000008 */
[----:B-1----:R-:W-:-:S04]  /*32e0*/  IMAD R23, R20, R7, R0 ;  /* 0x0000000714177224 */ /* 0x002fc800078e0200 */
[-C--:B------:R-:W-:Y:S01]  /*32f0*/  HFMA2 R24, R24, R5.reuse, -RZ ;  /* 0x0000000518187231 */ /* 0x080fe200001000ff */
[----:B---3--:R-:W-:Y:S02]  /*3300*/  PRMT R22, R22, 0x7632, R22 ;  /* 0x0000763216167816 */ /* 0x008fe40000000016 */
[----:B--2---:R-:W-:Y:S01]  /*3310*/  PRMT R26, R28, 0x5410, R9 ;  /* 0x000054101c1a7816 */ /* 0x004fe20000000009 */
[-CC-:B------:R-:W-:Y:S02]  /*3320*/  IMAD R9, R25, R7.reuse, R0.reuse ;  /* 0x0000000719097224 */ /* 0x180fe400078e0200 */
[----:B------:R-:W-:Y:S02]  /*3330*/  IMAD R25, R21, R7, R0 ;  /* 0x0000000715197224 */ /* 0x000fe400078e0200 */
[----:B------:R-:W-:Y:S02]  /*3340*/  HMUL2 R26, R26, R5 ;  /* 0x000000051a1a7232 */ /* 0x000fe40000000000 */
[----:B------:R-:W-:-:S04]  /*3350*/  IMAD.WIDE R20, R19, 0x2, R16 ;  /* 0x0000000213147825 */ /* 0x000fc800078e0210 */
[----:B------:R-:W-:-:S04]  /*3360*/  IMAD.WIDE R8, R9, 0x2, R16 ;  /* 0x0000000209087825 */ /* 0x000fc800078e0210 */
[----:B------:R-:W-:Y:S01]  /*3370*/  IMAD.WIDE R18, R27, 0x2, R16 ;  /* 0x000000021b127825 */ /* 0x000fe200078e0210 */
[C---:B------:R-:W-:Y:S01]  /*3380*/  PRMT R27, R26.reuse, 0x7632, R27 ;  /* 0x000076321a1b7816 */ /* 0x040fe2000000001b */
[----:B------:R-:W-:Y:S02]  /*3390*/  STG.E.U16 desc[UR8][R8.64], R22 ;  /* 0x0000001608007986 */ /* 0x000fe4000c101508 */
[----:B------:R-:W-:Y:S01]  /*33a0*/  IMAD.WIDE R10, R25, 0x2, R16 ;  /* 0x00000002190a7825 */ /* 0x000fe200078e0210 */
[----:B------:R-:W-:Y:S01]  /*33b0*/  PRMT R25, R26, 0x7610, R25 ;  /* 0x000076101a197816 */ /* 0x000fe20000000019 */
[----:B------:R-:W-:Y:S02]  /*33c0*/  STG.E.U16 desc[UR8][R20.64], R24 ;  /* 0x0000001814007986 */ /* 0x000fe4000c101508 */
[----:B------:R-:W-:Y:S01]  /*33d0*/  IMAD.WIDE R16, R23, 0x2, R16 ;  /* 0x0000000217107825 */ /* 0x000fe200078e0210 */
[----:B------:R-:W-:-:S05]  /*33e0*/  PRMT R23, R24, 0x7632, R23 ;  /* 0x0000763218177816 */ /* 0x000fca0000000017 */
[----:B------:R-:W-:Y:S04]  /*33f0*/  STG.E.U16 desc[UR8][R18.64], R23 ;  /* 0x0000001712007986 */ /* 0x000fe8000c101508 */
[----:B------:R-:W-:Y:S04]  /*3400*/  STG.E.U16 desc[UR8][R10.64], R25 ;  /* 0x000000190a007986 */ /* 0x000fe8000c101508 */
[----:B------:R0:W-:Y:S02]  /*3410*/  STG.E.U16 desc[UR8][R16.64], R27 ;  /* 0x0000001b10007986 */ /* 0x0001e4000c101508 */
[----:B0-----:R-:W-:-:S04]  /*3420*/  IMAD.WIDE R26, R7, 0x18, R14 ;  /* 0x00000018071a7825 */ /* 0x001fc800078e020e */
[----:B------:R-:W-:Y:S01]  /*3430*/  IMAD.WIDE R14, R7, 0x4, R12 ;  /* 0x00000004070e7825 */ /* 0x000fe200078e020c */
[----:B------:R-:W-:Y:S06]  /*3440*/  BRA.U !UP0, `(.L_x_11) ;  /* 0xffffffe9088c7547 */ /* 0x000fec000b83ffff */
.L_x_9:
[----:B------:R-:W0:Y:S02]  /*3450*/  LDCU UR5, c[0x0][0x3c8] ;  /* 0x00007900ff0577ac */ /* 0x000e240008000800 */
[----:B0-----:R-:W-:-:S04]  /*3460*/  UISETP.LT.AND UP0, UPT, UR10, UR5, UPT ;  /* 0x000000050a00728c */ /* 0x001fc8000bf01270 */
[----:B------:R-:W-:-:S04]  /*3470*/  USEL UR5, UR10, UR5, UP0 ;  /* 0x000000050a057287 */ /* 0x000fc80008000000 */
[----:B------:R-:W-:-:S09]  /*3480*/  UISETP.GT.AND UP0, UPT, UR5, UR13, UPT ;  /* 0x0000000d0500728c */ /* 0x000fd2000bf04270 */
[----:B------:R-:W-:Y:S05]  /*3490*/  BRA.U !UP0, `(.L_x_12) ;  /* 0x0000001108707547 */ /* 0x000fea000b800000 */
[----:B------:R-:W0:Y:S01]  /*34a0*/  S2UR UR12, SR_CgaCtaId ;  /* 0x00000000000c79c3 */ /* 0x000e220000008800 */
[----:B------:R-:W1:Y:S01]  /*34b0*/  LDCU.64 UR6, c[0x0][0x3a0] ;  /* 0x00007400ff0677ac */ /* 0x000e620008000a00 */
[----:B------:R-:W-:Y:S01]  /*34c0*/  MOV R12, R26 ;  /* 0x0000001a000c7202 */ /* 0x000fe20000000f00 */
[----:B------:R-:W-:Y:S01]  /*34d0*/  IMAD.MOV.U32 R13, RZ, RZ, R27 ;  /* 0x000000ffff0d7224 */ /* 0x000fe200078e001b */
[----:B------:R-:W-:Y:S01]  /*34e0*/  UMOV UR11, 0x400 ;  /* 0x00000400000b7882 */ /* 0x000fe20000000000 */
[----:B-1----:R-:W-:Y:S02]  /*34f0*/  UIMAD.WIDE.U32 UR6, UR13, 0x4, UR6 ;  /* 0x000000040d0678a5 */ /* 0x002fe4000f8e0006 */
[----:B0-----:R-:W-:Y:S02]  /*3500*/  ULEA UR11, UR12, UR11, 0x18 ;  /* 0x0000000b0c0b7291 */ /* 0x001fe4000f8ec0ff */
[----:B------:R-:W-:Y:S02]  /*3510*/  UIADD3 UR12, UP0, UPT, UR6, 0x2, URZ ;  /* 0x00000002060c7890 */ /* 0x000fe4000ff1e0ff */
[----:B------:R-:W-:-:S02]  /*3520*/  ULEA UR11, UR4, UR11, 0x1 ;  /* 0x0000000b040b7291 */ /* 0x000fc4000f8e08ff */
[----:B------:R-:W-:Y:S02]  /*3530*/  UIADD3.X UR7, UPT, UPT, URZ, UR7, URZ, UP0, !UPT ;  /* 0x00000007ff077290 */ /* 0x000fe400087fe4ff */
[----:B------:R-:W-:-:S12]  /*3540*/  UIADD3 UR6, UPT, UPT, UR11, 0x20, URZ ;  /* 0x000000200b067890 */ /* 0x000fd8000fffe0ff */
.L_x_14:
[----:B------:R-:W0:Y:S01]  /*3550*/  LDC R7, c[0x0][0x3ac] ;  /* 0x0000eb00ff077b82 */ /* 0x000e220000000800 */
[----:B------:R1:W5:Y:S04]  /*3560*/  LDG.E.CONSTANT R24, desc[UR8][R12.64] ;  /* 0x000000080c187981 */ /* 0x000368000c1e9900 */
[----:B------:R-:W2:Y:S03]  /*3570*/  LDS.U16 R20, [UR6+-0x20] ;  /* 0xffffe006ff147984 */ /* 0x000ea60008000400 */
[----:B------:R-:W3:Y:S01]  /*3580*/  LDC.64 R14, c[0x0][0x3b8] ;  /* 0x0000ee00ff0e7b82 */ /* 0x000ee20000000a00 */
[----:B------:R-:W4:Y:S01]  /*3590*/  LDS.U16 R22, [UR6+-0x1e] ;  /* 0xffffe206ff167984 */ /* 0x000f220008000400 */
[----:B0-----:R-:W-:-:S05]  /*35a0*/  IMAD.WIDE R16, R7, 0x4, R12 ;  /* 0x0000000407107825 */ /* 0x001fca00078e020c */
[----:B------:R1:W5:Y:S01]  /*35b0*/  LDG.E.CONSTANT R21, desc[UR8][R16.64] ;  /* 0x0000000810157981 */ /* 0x000362000c1e9900 */
[----:B------:R-:W-:-:S05]  /*35c0*/  IMAD.WIDE R18, R7, 0x4, R16 ;  /* 0x0000000407127825 */ /* 0x000fca00078e0210 */
[----:B------:R1:W5:Y:S01]  /*35d0*/  LDG.E.CONSTANT R8, desc[UR8][R18.64] ;  /* 0x0000000812087981 */ /* 0x000362000c1e9900 */
[----:B------:R-:W-:-:S05]  /*35e0*/  IMAD.WIDE R10, R7, 0x4, R18 ;  /* 0x00000004070a7825 */ /* 0x000fca00078e0212 */
[----:B------:R1:W5:Y:S01]  /*35f0*/  LDG.E.CONSTANT R9, desc[UR8][R10.64] ;  /* 0x000000080a097981 */ /* 0x000362000c1e9900 */
[----:B------:R-:W-:-:S13]  /*3600*/  ISETP.NE.AND P0, PT, R6, UR13, PT ;  /* 0x0000000d06007c0c */ /* 0x000fda000bf05270 */
[----:B-1234-:R-:W-:Y:S05]  /*3610*/  @P0 BRA `(.L_x_13) ;  /* 0x0000000000580947 */ /* 0x01efea0003800000 */
        /* <DEDUP_REMOVED lines=18> */
[----:B------:R-:W-:Y:S02]  /*3740*/  IADD3 R23, PT, PT, R5, 0x1, R6 ;  /* 0x0000000105177810 */ /* 0x000fe40007ffe006 */
[----:B--2---:R-:W-:Y:S02]  /*3750*/  IADD3 R6, PT, PT, R16, UR13, RZ ;  /* 0x0000000d10067c10 */ /* 0x004fe4000fffe0ff */
[----:B------:R-:W4:Y:S02]  /*3760*/  I2F.F16 R5, R23 ;  /* 0x0000001700057306 */ /* 0x000f240000200c00 */
[----:B----4-:R-:W-:-:S07]  /*3770*/  HMUL2 R5, R5.H0_H0, R18.H0_H0 ;  /* 0x2000001205057232 */ /* 0x010fce0000000800 */
.L_x_13:
[----:B------:R-:W-:Y:S01]  /*3780*/  IMAD.WIDE R10, R7, 0x4, R10 ;  /* 0x00000004070a7825 */ /* 0x000fe200078e020a */
[----:B-----5:R-:W-:Y:S01]  /*3790*/  LOP3.LUT R16, R24, 0x1f001f, RZ, 0xc0, !PT ;  /* 0x001f001f18107812 */ /* 0x020fe200078ec0ff */
[----:B------:R-:W0:Y:S02]  /*37a0*/  LDS.U16 R23, [UR6+-0x1c] ;  /* 0xffffe406ff177984 */ /* 0x000e240008000400 */
[----:B------:R-:W-:Y:S01]  /*37b0*/  IMAD R17, R20, R7, R0 ;  /* 0x0000000714117224 */ /* 0x000fe200078e0200 */
[----:B------:R-:W-:Y:S01]  /*37c0*/  LOP3.LUT R16, R16, 0x64006400, RZ, 0xfc, !PT ;  /* 0x6400640010107812 */ /* 0x000fe200078efcff */
[----:B------:R-:W2:Y:S04]  /*37d0*/  LDG.E.CONSTANT R20, desc[UR8][R10.64] ;  /* 0x000000080a147981 */ /* 0x000ea8000c1e9900 */
[----:B------:R-:W-:Y:S01]  /*37e0*/  HADD2 R18, R16, -1040, -1040 ;  /* 0xe410e41010127430 */ /* 0x000fe20000000000 */
[----:B------:R-:W1:Y:S01]  /*37f0*/  LDS.U16 R28, [UR6+-0x1a] ;  /* 0xffffe606ff1c7984 */ /* 0x000e620008000400 */
[----:B------:R-:W-:-:S04]  /*3800*/  IMAD.WIDE R16, R17, 0x2, R14 ;  /* 0x0000000211107825 */ /* 0x000fc800078e020e */
[----:B------:R-:W-:Y:S01]  /*3810*/  HFMA2 R18, R18, R5, -RZ ;  /* 0x0000000512127231 */ /* 0x000fe200001000ff */
[----:B------:R-:W3:Y:S01]  /*3820*/  LDS.U16 R26, [UR6+-0x18] ;  /* 0xffffe806ff1a7984 */ /* 0x000ee20008000400 */
[----:B------:R-:W-:Y:S01]  /*3830*/  LOP3.LUT R19, R24, 0x3e003e0, RZ, 0xc0, !PT ;  /* 0x03e003e018137812 */ /* 0x000fe200078ec0ff */
[----:B------:R-:W-:Y:S02]  /*3840*/  IMAD R27, R22, R7, R0 ;  /* 0x00000007161b7224 */ /* 0x000fe400078e0200 */
[----:B------:R-:W-:Y:S02]  /*3850*/  PRMT R29, R18, 0x7610, R29 ;  /* 0x00007610121d7816 */ /* 0x000fe4000000001d */
[----:B------:R-:W-:-:S03]  /*3860*/  LOP3.LUT R22, R19, 0x64006400, RZ, 0xfc, !PT ;  /* 0x6400640013167812 */ /* 0x000fc600078efcff */
[----:B------:R4:W-:Y:S01]  /*3870*/  STG.E.U16 desc[UR8][R16.64], R29 ;  /* 0x0000001d10007986 */ /* 0x0009e2000c101508 */
[----:B------:R-:W-:-:S03]  /*3880*/  MOV R25, 0x2800 ;  /* 0x0000280000197802 */ /* 0x000fc60000000f00 */
[----:B------:R-:W-:Y:S01]  /*3890*/  LDS.U16 R29, [UR6+-0x14] ;  /* 0xffffec06ff1d7984 */ /* 0x000fe20008000400 */
[----:B----4-:R-:W-:Y:S01]  /*38a0*/  PRMT R17, R18, 0x7632, R17 ;  /* 0x0000763212117816 */ /* 0x010fe20000000011 */
[----:B------:R-:W-:Y:S02]  /*38b0*/  IMAD.WIDE R18, R27, 0x2, R14 ;  /* 0x000000021b127825 */ /* 0x000fe400078e020e */
[----:B------:R-:W4:Y:S02]  /*38c0*/  LDS.U16 R27, [UR6+-0x16] ;  /* 0xffffea06ff1b7984 */ /* 0x000f240008000400 */
[----:B------:R-:W-:Y:S02]  /*38d0*/  HFMA2 R22, R22, R25.H0_H0, -48, -48 ;  /* 0xd200d20016167431 */ /* 0x000fe40000040019 */
[----:B------:R0:W-:Y:S02]  /*38e0*/  STG.E.U16 desc[UR8][R18.64], R17 ;  /* 0x0000001112007986 */ /* 0x0001e4000c101508 */
[----:B0-----:R-:W-:Y:S01]  /*38f0*/  HMUL2 R19, R22, R5 ;  /* 0x0000000516137232 */ /* 0x001fe20000000000 */
[----:B------:R-:W-:Y:S01]  /*3900*/  SHF.R.U32.HI R22, RZ, 0xa, R24 ;  /* 0x0000000aff167819 */ /* 0x000fe20000011618 */
[----:B------:R-:W-:-:S03]  /*3910*/  IMAD R17, R23, R7, R0 ;  /* 0x0000000717117224 */ /* 0x000fc600078e0200 */
[----:B------:R-:W-:Y:S01]  /*3920*/  LOP3.LUT R22, R22, 0x1f001f, RZ, 0xc0, !PT ;  /* 0x001f001f16167812 */ /* 0x000fe200078ec0ff */
[----:B------:R-:W-:-:S03]  /*3930*/  IMAD.WIDE R16, R17, 0x2, R14 ;  /* 0x0000000211107825 */ /* 0x000fc600078e020e */
[----:B------:R-:W-:Y:S01]  /*3940*/  LOP3.LUT R22, R22, 0x64006400, RZ, 0xfc, !PT ;  /* 0x6400640016167812 */ /* 0x000fe200078efcff */
[-C--:B-1----:R-:W-:Y:S01]  /*3950*/  IMAD R23, R28, R7.reuse, R0 ;  /* 0x000000071c177224 */ /* 0x082fe200078e0200 */
[----:B------:R0:W-:Y:S03]  /*3960*/  STG.E.U16 desc[UR8][R16.64], R19 ;  /* 0x0000001310007986 */ /* 0x0001e6000c101508 */
[----:B------:R-:W-:Y:S02]  /*3970*/  HADD2 R18, R22, -1040, -1040 ;  /* 0xe410e41016127430 */ /* 0x000fe40000000000 */
[----:B------:R-:W-:Y:S01]  /*3980*/  IMAD.WIDE R22, R23, 0x2, R14 ;  /* 0x0000000217167825 */ /* 0x000fe200078e020e */
[----:B------:R-:W-:Y:S03]  /*3990*/  LDS.U16 R28, [UR6+-0x10] ;  /* 0xfffff006ff1c7984 */ /* 0x000fe60008000400 */
[----:B------:R-:W-:Y:S01]  /*39a0*/  HFMA2 R18, R18, R5, -RZ ;  /* 0x0000000512127231 */ /* 0x000fe200001000ff */
[----:B0-----:R-:W-:Y:S01]  /*39b0*/  PRMT R17, R19, 0x7632, R17 ;  /* 0x0000763213117816 */ /* 0x001fe20000000011 */
[----:B---3--:R-:W-:-:S02]  /*39c0*/  IMAD R19, R26, R7, R0 ;  /* 0x000000071a137224 */ /* 0x008fc400078e0200 */
[----:B------:R-:W0:Y:S04]  /*39d0*/  LDS.U16 R26, [UR6+-0x12] ;  /* 0xffffee06ff1a7984 */ /* 0x000e280008000400 */
[----:B------:R1:W-:Y:S02]  /*39e0*/  STG.E.U16 desc[UR8][R22.64], R17 ;  /* 0x0000001116007986 */ /* 0x0003e4000c101508 */
[----:B-1----:R-:W-:Y:S01]  /*39f0*/  IMAD.WIDE R16, R19, 0x2, R14 ;  /* 0x0000000213107825 */ /* 0x002fe200078e020e */
[----:B------:R-:W-:Y:S02]  /*3a00*/  PRMT R23, R18, 0x7610, R23 ;  /* 0x0000761012177816 */ /* 0x000fe40000000017 */
[----:B------:R-:W-:-:S03]  /*3a10*/  LOP3.LUT R19, R21, 0x1f001f, RZ, 0xc0, !PT ;  /* 0x001f001f15137812 */ /* 0x000fc600078ec0ff */
[----:B------:R4:W-:Y:S01]  /*3a20*/  STG.E.U16 desc[UR8][R16.64], R23 ;  /* 0x0000001710007986 */ /* 0x0009e2000c101508 */
[----:B------:R-:W-:-:S03]  /*3a30*/  LOP3.LUT R22, R21, 0x3e003e0, RZ, 0xc0, !PT ;  /* 0x03e003e015167812 */ /* 0x000fc600078ec0ff */
[----:B------:R-:W-:Y:S01]  /*3a40*/  LDS.U16 R23, [UR6+-0xc] ;  /* 0xfffff406ff177984 */ /* 0x000fe20008000400 */
[----:B----4-:R-:W-:Y:S01]  /*3a50*/  IMAD R17, R27, R7, R0 ;  /* 0x000000071b117224 */ /* 0x010fe200078e0200 */
[----:B------:R-:W-:Y:S02]  /*3a60*/  LOP3.LUT R27, R19, 0x64006400, RZ, 0xfc, !PT ;  /* 0x64006400131b7812 */ /* 0x000fe400078efcff */
[----:B------:R-:W-:Y:S01]  /*3a70*/  PRMT R16, R18, 0x7632, R16 ;  /* 0x0000763212107816 */ /* 0x000fe20000000010 */
[----:B------:R-:W-:-:S04]  /*3a80*/  IMAD.WIDE R18, R17, 0x2, R14 ;  /* 0x0000000211127825 */ /* 0x000fc800078e020e */
[----:B------:R-:W-:Y:S01]  /*3a90*/  HADD2 R27, R27, -1040, -1040 ;  /* 0xe410e4101b1b7430 */ /* 0x000fe20000000000 */
[----:B------:R1:W-:Y:S03]  /*3aa0*/  STG.E.U16 desc[UR8][R18.64], R16 ;  /* 0x0000001012007986 */ /* 0x0003e6000c101508 */
[----:B-1----:R-:W-:Y:S02]  /*3ab0*/  HMUL2 R19, R27, R5 ;  /* 0x000000051b137232 */ /* 0x002fe40000000000 */
[----:B------:R-:W1:Y:S01]  /*3ac0*/  LDS.U16 R27, [UR6+-0xe] ;  /* 0xfffff206ff1b7984 */ /* 0x000e620008000400 */
[----:B------:R-:W-:Y:S01]  /*3ad0*/  IMAD R17, R29, R7, R0 ;  /* 0x000000071d117224 */ /* 0x000fe200078e0200 */
[----:B------:R-:W-:-:S03]  /*3ae0*/  LOP3.LUT R22, R22, 0x64006400, RZ, 0xfc, !PT ;  /* 0x6400640016167812 */ /* 0x000fc600078efcff */
[----:B------:R-:W-:-:S04]  /*3af0*/  IMAD.WIDE R16, R17, 0x2, R14 ;  /* 0x0000000211107825 */ /* 0x000fc800078e020e */
[----:B------:R-:W-:Y:S02]  /*3b00*/  HFMA2 R22, R22, R25.H0_H0, -48, -48 ;  /* 0xd200d20016167431 */ /* 0x000fe40000040019 */
[----:B0-----:R-:W-:Y:S01]  /*3b10*/  IMAD R29, R26, R7, R0 ;  /* 0x000000071a1d7224 */ /* 0x001fe200078e0200 */
[----:B------:R0:W-:Y:S04]  /*3b20*/  STG.E.U16 desc[UR8][R16.64], R19 ;  /* 0x0000001310007986 */ /* 0x0001e8000c101508 */
[----:B------:R-:W-:Y:S01]  /*3b30*/  LDS.U16 R26, [UR6+-0x8] ;  /* 0xfffff806ff1a7984 */ /* 0x000fe20008000400 */
[----:B0-----:R-:W-:Y:S01]  /*3b40*/  PRMT R17, R19, 0x7632, R17 ;  /* 0x0000763213117816 */ /* 0x001fe20000000011 */
[----:B------:R-:W-:-:S04]  /*3b50*/  IMAD.WIDE R18, R29, 0x2, R14 ;  /* 0x000000021d127825 */ /* 0x000fc800078e020e */
[-CC-:B------:R-:W-:Y:S02]  /*3b60*/  IMAD R29, R28, R7.reuse, R0.reuse ;  /* 0x000000071c1d7224 */ /* 0x180fe400078e0200 */
[----:B------:R-:W-:Y:S02]  /*3b70*/  HFMA2 R28, R22, R5, -RZ ;  /* 0x00000005161c7231 */ /* 0x000fe400001000ff */
[----:B------:R-:W0:Y:S04]  /*3b80*/  LDS.U16 R22, [UR6+-0xa] ;  /* 0xfffff606ff167984 */ /* 0x000e280008000400 */
[----:B------:R3:W-:Y:S01]  /*3b90*/  STG.E.U16 desc[UR8][R18.64], R17 ;  /* 0x0000001112007986 */ /* 0x0007e2000c101508 */
[----:B-1----:R-:W-:-:S04]  /*3ba0*/  IMAD R27, R27, R7, R0 ;  /* 0x000000071b1b7224 */ /* 0x002fc800078e0200 */
[--C-:B---3--:R-:W-:Y:S02]  /*3bb0*/  IMAD.WIDE R18, R27, 0x2, R14.reuse ;  /* 0x000000021b127825 */ /* 0x108fe400078e020e */
[----:B------:R-:W1:Y:S02]  /*3bc0*/  LDS.U16 R27, [UR6+-0x6] ;  /* 0xfffffa06ff1b7984 */ /* 0x000e640008000400 */
[----:B------:R-:W-:Y:S01]  /*3bd0*/  IMAD.WIDE R16, R29, 0x2, R14 ;  /* 0x000000021d107825 */ /* 0x000fe200078e020e */
[----:B------:R-:W-:-:S04]  /*3be0*/  SHF.R.U32.HI R29, RZ, 0xa, R21 ;  /* 0x0000000aff1d7819 */ /* 0x000fc80000011615 */
[----:B------:R3:W-:Y:S01]  /*3bf0*/  STG.E.U16 desc[UR8][R16.64], R28 ;  /* 0x0000001c10007986 */ /* 0x0007e2000c101508 */
[----:B------:R-:W-:-:S04]  /*3c00*/  LOP3.LUT R29, R29, 0x1f001f, RZ, 0xc0, !PT ;  /* 0x001f001f1d1d7812 */ /* 0x000fc800078ec0ff */
[----:B------:R-:W-:Y:S02]  /*3c10*/  LOP3.LUT R29, R29, 0x64006400, RZ, 0xfc, !PT ;  /* 0x640064001d1d7812 */ /* 0x000fe400078efcff */
[----:B---3--:R-:W-:Y:S02]  /*3c20*/  PRMT R16, R28, 0x7632, R16 ;  /* 0x000076321c107816 */ /* 0x008fe40000000010 */
[----:B------:R-:W3:Y:S01]  /*3c30*/  LDS.U16 R28, [UR6+-0x4] ;  /* 0xfffffc06ff1c7984 */ /* 0x000ee20008000400 */
[----:B------:R-:W-:Y:S02]  /*3c40*/  IMAD R17, R23, R7, R0 ;  /* 0x0000000717117224 */ /* 0x000fe400078e0200 */
[----:B------:R-:W-:Y:S01]  /*3c50*/  HADD2 R29, R29, -1040, -1040 ;  /* 0xe410e4101d1d7430 */ /* 0x000fe20000000000 */
[----:B------:R-:W-:Y:S01]  /*3c60*/  LOP3.LUT R23, R8, 0x1f001f, RZ, 0xc0, !PT ;  /* 0x001f001f08177812 */ /* 0x000fe200078ec0ff */
[----:B------:R4:W-:Y:S03]  /*3c70*/  STG.E.U16 desc[UR8][R18.64], R16 ;  /* 0x0000001012007986 */ /* 0x0009e6000c101508 */
[----:B------:R-:W-:Y:S01]  /*3c80*/  LOP3.LUT R23, R23, 0x64006400, RZ, 0xfc, !PT ;  /* 0x6400640017177812 */ /* 0x000fe200078efcff */
[----:B----4-:R-:W-:-:S02]  /*3c90*/  HMUL2 R19, R29, R5 ;  /* 0x000000051d137232 */ /* 0x010fc40000000000 */
[----:B------:R-:W-:-:S04]  /*3ca0*/  IMAD.WIDE R16, R17, 0x2, R14 ;  /* 0x0000000211107825 */ /* 0x000fc800078e020e */
[----:B------:R-:W-:Y:S02]  /*3cb0*/  HADD2 R18, R23, -1040, -1040 ;  /* 0xe410e41017127430 */ /* 0x000fe40000000000 */
[----:B0-----:R-:W-:Y:S01]  /*3cc0*/  IMAD R29, R22, R7, R0 ;  /* 0x00000007161d7224 */ /* 0x001fe200078e0200 */
[----:B------:R0:W-:Y:S03]  /*3cd0*/  STG.E.U16 desc[UR8][R16.64], R19 ;  /* 0x0000001310007986 */ /* 0x0001e6000c101508 */
[----:B------:R-:W-:-:S04]  /*3ce0*/  IMAD.WIDE R22, R29, 0x2, R14 ;  /* 0x000000021d167825 */ /* 0x000fc800078e020e */
[----:B------:R-:W-:Y:S01]  /*3cf0*/  HFMA2 R18, R18, R5, -RZ ;  /* 0x0000000512127231 */ /* 0x000fe200001000ff */
[----:B------:R-:W4:Y:S01]  /*3d00*/  LDS.U16 R29, [UR6+-0x2] ;  /* 0xfffffe06ff1d7984 */ /* 0x000f220008000400 */
[----:B0-----:R-:W-:Y:S01]  /*3d10*/  PRMT R17, R19, 0x7632, R17 ;  /* 0x0000763213117816 */ /* 0x001fe20000000011 */
[----:B------:R-:W-:Y:S02]  /*3d20*/  IMAD R19, R26, R7, R0 ;  /* 0x000000071a137224 */ /* 0x000fe400078e0200 */
[----:B------:R-:W0:Y:S04]  /*3d30*/  LDS.U16 R26, [UR6] ;  /* 0x00000006ff1a7984 */ /* 0x000e280008000400 */
[----:B------:R1:W-:Y:S02]  /*3d40*/  STG.E.U16 desc[UR8][R22.64], R17 ;  /* 0x0000001116007986 */ /* 0x0003e4000c101508 */
[----:B-1----:R-:W-:Y:S01]  /*3d50*/  IMAD.WIDE R16, R19, 0x2, R14 ;  /* 0x0000000213107825 */ /* 0x002fe200078e020e */
[----:B------:R-:W-:-:S04]  /*3d60*/  LOP3.LUT R19, R8, 0x3e003e0, RZ, 0xc0, !PT ;  /* 0x03e003e008137812 */ /* 0x000fc800078ec0ff */
[----:B------:R1:W-:Y:S01]  /*3d70*/  STG.E.U16 desc[UR8][R16.64], R18 ;  /* 0x0000001210007986 */ /* 0x0003e2000c101508 */
[----:B------:R-:W-:Y:S01]  /*3d80*/  PRMT R23, R18, 0x7632, R23 ;  /* 0x0000763212177816 */ /* 0x000fe20000000017 */
[----:B-1----:R-:W-:Y:S01]  /*3d90*/  IMAD R17, R27, R7, R0 ;  /* 0x000000071b117224 */ /* 0x002fe200078e0200 */
[----:B------:R-:W-:-:S03]  /*3da0*/  LOP3.LUT R27, R19, 0x64006400, RZ, 0xfc, !PT ;  /* 0x64006400131b7812 */ /* 0x000fc600078efcff */
[----:B------:R-:W-:-:S05]  /*3db0*/  IMAD.WIDE R18, R17, 0x2, R14 ;  /* 0x0000000211127825 */ /* 0x000fca00078e020e */
[----:B------:R3:W-:Y:S02]  /*3dc0*/  STG.E.U16 desc[UR8][R18.64], R23 ;  /* 0x0000001712007986 */ /* 0x0007e4000c101508 */
[----:B---3--:R-:W-:Y:S02]  /*3dd0*/  IMAD R23, R28, R7, R0 ;  /* 0x000000071c177224 */ /* 0x008fe400078e0200 */
[----:B------:R-:W1:Y:S01]  /*3de0*/  LDS.U16 R28, [UR6+0x2] ;  /* 0x00000206ff1c7984 */ /* 0x000e620008000400 */
[----:B------:R-:W-:Y:S01]  /*3df0*/  SHF.R.U32.HI R22, RZ, 0xa, R8 ;  /* 0x0000000aff167819 */ /* 0x000fe20000011608 */
[----:B------:R-:W-:-:S03]  /*3e00*/  HFMA2 R27, R27, R25.H0_H0, -48, -48 ;  /* 0xd200d2001b1b7431 */ /* 0x000fc60000040019 */
[----:B------:R-:W-:Y:S01]  /*3e10*/  LOP3.LUT R22, R22, 0x1f001f, RZ, 0xc0, !PT ;  /* 0x001f001f16167812 */ /* 0x000fe200078ec0ff */
[----:B------:R-:W-:Y:S02]  /*3e20*/  HMUL2 R19, R27, R5 ;  /* 0x000000051b137232 */ /* 0x000fe40000000000 */
[----:B------:R-:W-:Y:S01]  /*3e30*/  IMAD.WIDE R16, R23, 0x2, R14 ;  /* 0x0000000217107825 */ /* 0x000fe200078e020e */
[----:B------:R-:W3:Y:S01]  /*3e40*/  LDS.U16 R27, [UR6+0x4] ;  /* 0x00000406ff1b7984 */ /* 0x000ee20008000400 */
[----:B------:R-:W-:Y:S02]  /*3e50*/  LOP3.LUT R22, R22, 0x64006400, RZ, 0xfc, !PT ;  /* 0x6400640016167812 */ /* 0x000fe400078efcff */
[----:B----4-:R-:W-:Y:S01]  /*3e60*/  IMAD R23, R29, R7, R0 ;  /* 0x000000071d177224 */ /* 0x010fe200078e0200 */
[----:B------:R4:W-:Y:S01]  /*3e70*/  STG.E.U16 desc[UR8][R16.64], R19 ;  /* 0x0000001310007986 */ /* 0x0009e2000c101508 */
[----:B------:R-:W-:-:S03]  /*3e80*/  PRMT R18, R19, 0x7632, R18 ;  /* 0x0000763213127816 */ /* 0x000fc60000000012 */
[----:B------:R-:W2:Y:S01]  /*3e90*/  LDS.U16 R29, [UR6+0x6] ;  /* 0x00000606ff1d7984 */ /* 0x000ea20008000400 */
[----:B----4-:R-:W-:Y:S02]  /*3ea0*/  HADD2 R17, R22, -1040, -1040 ;  /* 0xe410e41016117430 */ /* 0x010fe40000000000 */
[----:B------:R-:W-:-:S04]  /*3eb0*/  IMAD.WIDE R22, R23, 0x2, R14 ;  /* 0x0000000217167825 */ /* 0x000fc800078e020e */
[----:B------:R-:W-:Y:S02]  /*3ec0*/  HFMA2 R17, R17, R5, -RZ ;  /* 0x0000000511117231 */ /* 0x000fe400001000ff */
[----:B0-----:R-:W-:Y:S01]  /*3ed0*/  IMAD R19, R26, R7, R0 ;  /* 0x000000071a137224 */ /* 0x001fe200078e0200 */
[----:B------:R0:W-:Y:S01]  /*3ee0*/  STG.E.U16 desc[UR8][R22.64], R18 ;  /* 0x0000001216007986 */ /* 0x0001e2000c101508 */
[----:B------:R-:W-:-:S03]  /*3ef0*/  LOP3.LUT R16, R9, 0x1f001f, RZ, 0xc0, !PT ;  /* 0x001f001f09107812 */ /* 0x000fc600078ec0ff */
[----:B------:R-:W4:Y:S01]  /*3f00*/  LDS.U16 R26, [UR6+0x8] ;  /* 0x00000806ff1a7984 */ /* 0x000f220008000400 */
[----:B0-----:R-:W-:Y:S01]  /*3f10*/  IMAD.WIDE R18, R19, 0x2, R14 ;  /* 0x0000000213127825 */ /* 0x001fe200078e020e */
[----:B------:R-:W-:-:S05]  /*3f20*/  PRMT R23, R17, 0x7610, R23 ;  /* 0x0000761011177816 */ /* 0x000fca0000000017 */
[----:B------:R1:W-:Y:S02]  /*3f30*/  STG.E.U16 desc[UR8][R18.64], R23 ;  /* 0x0000001712007986 */ /* 0x0003e4000c101508 */
[----:B-1----:R-:W-:Y:S01]  /*3f40*/  IMAD R19, R28, R7, R0 ;  /* 0x000000071c137224 */ /* 0x002fe200078e0200 */
[----:B------:R-:W-:Y:S02]  /*3f50*/  LOP3.LUT R28, R16, 0x64006400, RZ, 0xfc, !PT ;  /* 0x64006400101c7812 */ /* 0x000fe400078efcff */
[----:B------:R-:W-:Y:S01]  /*3f60*/  PRMT R23, R17, 0x7632, R23 ;  /* 0x0000763211177816 */ /* 0x000fe20000000017 */
[----:B------:R-:W-:-:S05]  /*3f70*/  IMAD.WIDE R16, R19, 0x2, R14 ;  /* 0x0000000213107825 */ /* 0x000fca00078e020e */
[----:B------:R0:W-:Y:S04]  /*3f80*/  STG.E.U16 desc[UR8][R16.64], R23 ;  /* 0x0000001710007986 */ /* 0x0001e8000c101508 */
[----:B------:R-:W1:Y:S01]  /*3f90*/  LDS.U16 R23, [UR6+0xa] ;  /* 0x00000a06ff177984 */ /* 0x000e620008000400 */
[----:B------:R-:W-:Y:S02]  /*3fa0*/  HADD2 R28, R28, -1040, -1040 ;  /* 0xe410e4101c1c7430 */ /* 0x000fe40000000000 */
[----:B---3--:R-:W-:Y:S01]  /*3fb0*/  IMAD R27, R27, R7, R0 ;  /* 0x000000071b1b7224 */ /* 0x008fe200078e0200 */
[----:B------:R-:W-:-:S03]  /*3fc0*/  LOP3.LUT R22, R9, 0x3e003e0, RZ, 0xc0, !PT ;  /* 0x03e003e009167812 */ /* 0x000fc600078ec0ff */
[----:B------:R-:W-:-:S04]  /*3fd0*/  IMAD.WIDE R18, R27, 0x2, R14 ;  /* 0x000000021b127825 */ /* 0x000fc800078e020e */
[----:B0-----:R-:W-:Y:S01]  /*3fe0*/  HMUL2 R17, R28, R5 ;  /* 0x000000051c117232 */ /* 0x001fe20000000000 */
[----:B------:R-:W-:Y:S01]  /*3ff0*/  LOP3.LUT R28, R22, 0x64006400, RZ, 0xfc, !PT ;  /* 0x64006400161c7812 */ /* 0x000fe200078efcff */
[----:B--2---:R-:W-:Y:S01]  /*4000*/  IMAD R27, R29, R7, R0 ;  /* 0x000000071d1b7224 */ /* 0x004fe200078e0200 */
[----:B------:R-:W0:Y:S04]  /*4010*/  LDS.U16 R22, [UR6+0xc] ;  /* 0x00000c06ff167984 */ /* 0x000e280008000400 */
[----:B------:R2:W-:Y:S01]  /*4020*/  STG.E.U16 desc[UR8][R18.64], R17 ;  /* 0x0000001112007986 */ /* 0x0005e2000c101508 */
[----:B------:R-:W-:Y:S01]  /*4030*/  HFMA2 R29, R28, R25.H0_H0, -48, -48 ;  /* 0xd200d2001c1d7431 */ /* 0x000fe20000040019 */
[----:B------:R-:W-:Y:S02]  /*4040*/  SHF.R.U32.HI R28, RZ, 0xa, R9 ;  /* 0x0000000aff1c7819 */ /* 0x000fe40000011609 */
[----:B--2---:R-:W-:Y:S01]  /*4050*/  PRMT R19, R17, 0x7632, R19 ;  /* 0x0000763211137816 */ /* 0x004fe20000000013 */
[----:B------:R-:W-:-:S04]  /*4060*/  IMAD.WIDE R16, R27, 0x2, R14 ;  /* 0x000000021b107825 */ /* 0x000fc800078e020e */
[----:B----4-:R-:W-:Y:S02]  /*4070*/  IMAD R27, R26, R7, R0 ;  /* 0x000000071a1b7224 */ /* 0x010fe400078e0200 */
[----:B------:R-:W2:Y:S01]  /*4080*/  LDS.U16 R26, [UR6+0xe] ;  /* 0x00000e06ff1a7984 */ /* 0x000ea20008000400 */
[----:B------:R-:W-:-:S03]  /*4090*/  LOP3.LUT R28, R28, 0x1f001f, RZ, 0xc0, !PT ;  /* 0x001f001f1c1c7812 */ /* 0x000fc600078ec0ff */
[----:B------:R3:W-:Y:S02]  /*40a0*/  STG.E.U16 desc[UR8][R16.64], R19 ;  /* 0x0000001310007986 */ /* 0x0007e4000c101508 */
[----:B---3--:R-:W-:Y:S02]  /*40b0*/  IMAD.WIDE R18, R27, 0x2, R14 ;  /* 0x000000021b127825 */ /* 0x008fe400078e020e */
[----:B------:R-:W3:Y:S02]  /*40c0*/  LDS.U16 R27, [UR6+0x10] ;  /* 0x00001006ff1b7984 */ /* 0x000ee40008000400 */
[----:B-1----:R-:W-:Y:S01]  /*40d0*/  IMAD R17, R23, R7, R0 ;  /* 0x0000000717117224 */ /* 0x002fe200078e0200 */
[----:B------:R-:W-:Y:S02]  /*40e0*/  LOP3.LUT R23, R28, 0x64006400, RZ, 0xfc, !PT ;  /* 0x640064001c177812 */ /* 0x000fe400078efcff */
[----:B------:R-:W1:Y:S01]  /*40f0*/  LDS.U16 R28, [UR6+0x12] ;  /* 0x00001206ff1c7984 */ /* 0x000e620008000400 */
[----:B------:R-:W-:-:S02]  /*4100*/  HFMA2 R29, R29, R5, -RZ ;  /* 0x000000051d1d7231 */ /* 0x000fc400001000ff */
[----:B------:R-:W-:-:S03]  /*4110*/  IMAD.WIDE R16, R17, 0x2, R14 ;  /* 0x0000000211107825 */ /* 0x000fc600078e020e */
[----:B------:R4:W-:Y:S02]  /*4120*/  STG.E.U16 desc[UR8][R18.64], R29 ;  /* 0x0000001d12007986 */ /* 0x0009e4000c101508 */
[----:B----4-:R-:W-:-:S05]  /*4130*/  PRMT R19, R29, 0x7632, R19 ;  /* 0x000076321d137816 */ /* 0x010fca0000000013 */
[----:B------:R4:W-:Y:S02]  /*4140*/  STG.E.U16 desc[UR8][R16.64], R19 ;  /* 0x0000001310007986 */ /* 0x0009e4000c101508 */
[----:B----4-:R-:W-:Y:S02]  /*4150*/  HADD2 R17, R23, -1040, -1040 ;  /* 0xe410e41017117430 */ /* 0x010fe40000000000 */
[-CC-:B0-----:R-:W-:Y:S01]  /*4160*/  IMAD R19, R22, R7.reuse, R0.reuse ;  /* 0x0000000716137224 */ /* 0x181fe200078e0200 */
[----:B------:R-:W-:Y:S01]  /*4170*/  LOP3.LUT R22, R20, 0x1f001f, RZ, 0xc0, !PT ;  /* 0x001f001f14167812 */ /* 0x000fe200078ec0ff */
[----:B------:R-:W-:Y:S02]  /*4180*/  HMUL2 R17, R17, R5 ;  /* 0x0000000511117232 */ /* 0x000fe40000000000 */
[----:B--2---:R-:W-:Y:S01]  /*4190*/  IMAD R23, R26, R7, R0 ;  /* 0x000000071a177224 */ /* 0x004fe200078e0200 */
[----:B------:R-:W-:Y:S01]  /*41a0*/  LOP3.LUT R26, R22, 0x64006400, RZ, 0xfc, !PT ;  /* 0x64006400161a7812 */ /* 0x000fe200078efcff */
[----:B------:R-:W-:Y:S01]  /*41b0*/  IMAD.WIDE R18, R19, 0x2, R14 ;  /* 0x0000000213127825 */ /* 0x000fe200078e020e */
[----:B------:R-:W-:-:S03]  /*41c0*/  PRMT R29, R17, 0x7610, R29 ;  /* 0x00007610111d7816 */ /* 0x000fc6000000001d */
[----:B------:R-:W-:Y:S02]  /*41d0*/  HADD2 R16, R26, -1040, -1040 ;  /* 0xe410e4101a107430 */ /* 0x000fe40000000000 */
[----:B------:R-:W-:Y:S01]  /*41e0*/  IMAD.WIDE R22, R23, 0x2, R14 ;  /* 0x0000000217167825 */ /* 0x000fe200078e020e */
[----:B------:R-:W-:Y:S04]  /*41f0*/  LDS.U16 R26, [UR6+0x14] ;  /* 0x00001406ff1a7984 */ /* 0x000fe80008000400 */
[----:B------:R0:W-:Y:S02]  /*4200*/  STG.E.U16 desc[UR8][R18.64], R29 ;  /* 0x0000001d12007986 */ /* 0x0001e4000c101508 */
[----:B0-----:R-:W-:Y:S01]  /*4210*/  PRMT R29, R17, 0x7632, R29 ;  /* 0x00007632111d7816 */ /* 0x001fe2000000001d */
[----:B------:R-:W-:-:S02]  /*4220*/  HFMA2 R19, R16, R5, -RZ ;  /* 0x0000000510137231 */ /* 0x000fc400001000ff */
[-CC-:B---3--:R-:W-:Y:S02]  /*4230*/  IMAD R17, R27, R7.reuse, R0.reuse ;  /* 0x000000071b117224 */ /* 0x188fe400078e0200 */
[----:B-1----:R-:W-:Y:S01]  /*4240*/  IMAD R27, R28, R7, R0 ;  /* 0x000000071c1b7224 */ /* 0x002fe200078e0200 */
[----:B------:R0:W-:Y:S01]  /*4250*/  STG.E.U16 desc[UR8][R22.64], R29 ;  /* 0x0000001d16007986 */ /* 0x0001e2000c101508 */
[----:B------:R-:W-:-:S03]  /*4260*/  IMAD.WIDE R16, R17, 0x2, R14 ;  /* 0x0000000211107825 */ /* 0x000fc600078e020e */
[----:B------:R-:W-:Y:S04]  /*4270*/  LDS.U16 R29, [UR6+0x1a] ;  /* 0x00001a06ff1d7984 */ /* 0x000fe80008000400 */
[----:B------:R-:W-:Y:S01]  /*4280*/  LDS.U16 R28, [UR6+0x1c] ;  /* 0x00001c06ff1c7984 */ /* 0x000fe20008000400 */
[C---:B0-----:R-:W-:Y:S02]  /*4290*/  PRMT R22, R19.reuse, 0x7610, R22 ;  /* 0x0000761013167816 */ /* 0x041fe40000000016 */
[----:B------:R-:W-:Y:S01]  /*42a0*/  PRMT R23, R19, 0x7632, R23 ;  /* 0x0000763213177816 */ /* 0x000fe20000000017 */
[----:B------:R-:W-:Y:S02]  /*42b0*/  IMAD.WIDE R18, R27, 0x2, R14 ;  /* 0x000000021b127825 */ /* 0x000fe400078e020e */
[----:B------:R0:W-:Y:S04]  /*42c0*/  STG.E.U16 desc[UR8][R16.64], R22 ;  /* 0x0000001610007986 */ /* 0x0001e8000c101508 */
[----:B------:R-:W-:Y:S04]  /*42d0*/  STG.E.U16 desc[UR8][R18.64], R23 ;  /* 0x0000001712007986 */ /* 0x000fe8000c101508 */
[----:B------:R-:W1:Y:S04]  /*42e0*/  LDS.U16 R18, [UR6+0x18] ;  /* 0x00001806ff127984 */ /* 0x000e680008000400 */
[----:B------:R-:W2:Y:S04]  /*42f0*/  LDS.U16 R27, [UR6+0x16] ;  /* 0x00001606ff1b7984 */ /* 0x000ea80008000400 */
[----:B------:R-:W3:Y:S01]  /*4300*/  LDS.U16 R23, [UR6+0x1e] ;  /* 0x00001e06ff177984 */ /* 0x000ee20008000400 */
[----:B------:R-:W-:-:S02]  /*4310*/  SHF.R.U32.HI R24, RZ, 0xf, R24 ;  /* 0x0000000fff187819 */ /* 0x000fc40000011618 */
[----:B------:R-:W-:Y:S02]  /*4320*/  SHF.R.U32.HI R21, RZ, 0xe, R21 ;  /* 0x0000000eff157819 */ /* 0x000fe40000011615 */
[----:B------:R-:W-:Y:S02]  /*4330*/  LOP3.LUT R24, R24, 0x10001, RZ, 0xc0, !PT ;  /* 0x0001000118187812 */ /* 0x000fe400078ec0ff */
[----:B------:R-:W-:Y:S02]  /*4340*/  SHF.R.U32.HI R8, RZ, 0xd, R8 ;  /* 0x0000000dff087819 */ /* 0x000fe40000011608 */
[----:B------:R-:W-:Y:S02]  /*4350*/  LOP3.LUT R21, R24, 0x20002, R21, 0xf8, !PT ;  /* 0x0002000218157812 */ /* 0x000fe400078ef815 */
[----:B------:R-:W-:Y:S02]  /*4360*/  SHF.R.U32.HI R9, RZ, 0xc, R9 ;  /* 0x0000000cff097819 */ /* 0x000fe40000011609 */
[----:B------:R-:W-:-:S02]  /*4370*/  LOP3.LUT R8, R21, 0x40004, R8, 0xf8, !PT ;  /* 0x0004000415087812 */ /* 0x000fc400078ef808 */
[----:B0-----:R-:W-:Y:S02]  /*4380*/  LOP3.LUT R16, R20, 0x3e003e0, RZ, 0xc0, !PT ;  /* 0x03e003e014107812 */ /* 0x001fe400078ec0ff */
[----:B------:R-:W-:Y:S02]  /*4390*/  LOP3.LUT R9, R8, 0x80008, R9, 0xf8, !PT ;  /* 0x0008000808097812 */ /* 0x000fe400078ef809 */
[--C-:B------:R-:W-:Y:S02]  /*43a0*/  SHF.R.U32.HI R8, RZ, 0xb, R20.reuse ;  /* 0x0000000bff087819 */ /* 0x100fe40000011614 */
[----:B------:R-:W-:Y:S02]  /*43b0*/  SHF.R.U32.HI R20, RZ, 0xa, R20 ;  /* 0x0000000aff147819 */ /* 0x000fe40000011614 */
[----:B------:R-:W-:Y:S02]  /*43c0*/  LOP3.LUT R16, R16, 0x64006400, RZ, 0xfc, !PT ;  /* 0x6400640010107812 */ /* 0x000fe400078efcff */
[----:B------:R-:W-:-:S02]  /*43d0*/  LOP3.LUT R20, R20, 0x1f001f, RZ, 0xc0, !PT ;  /* 0x001f001f14147812 */ /* 0x000fc400078ec0ff */
[----:B------:R-:W-:Y:S02]  /*43e0*/  LOP3.LUT R8, R9, 0x100010, R8, 0xf8, !PT ;  /* 0x0010001009087812 */ /* 0x000fe400078ef808 */
[----:B------:R-:W-:Y:S01]  /*43f0*/  LOP3.LUT R20, R20, 0x64006400, RZ, 0xfc, !PT ;  /* 0x6400640014147812 */ /* 0x000fe200078efcff */
[----:B------:R-:W-:Y:S02]  /*4400*/  HFMA2 R22, R16, R25.H0_H0, -48, -48 ;  /* 0xd200d20010167431 */ /* 0x000fe40000040019 */
[-CC-:B-1----:R-:W-:Y:S01]  /*4410*/  IMAD R21, R18, R7.reuse, R0.reuse ;  /* 0x0000000712157224 */ /* 0x182fe200078e0200 */
[----:B------:R-:W-:Y:S01]  /*4420*/  LOP3.LUT R18, R8, 0x64006400, RZ, 0xfc, !PT ;  /* 0x6400640008127812 */ /* 0x000fe200078efcff */
[----:B------:R-:W-:Y:S02]  /*4430*/  IMAD R17, R26, R7, R0 ;  /* 0x000000071a117224 */ /* 0x000fe400078e0200 */
[----:B------:R-:W-:Y:S01]  /*4440*/  HADD2 R24, R20, -1040, -1040 ;  /* 0xe410e41014187430 */ /* 0x000fe20000000000 */
[----:B------:R-:W-:Y:S01]  /*4450*/  UIADD3 UR12, UP0, UPT, UR12, 0x80, URZ ;  /* 0x000000800c0c7890 */ /* 0x000fe2000ff1e0ff */
[----:B------:R-:W-:-:S02]  /*4460*/  HMUL2 R22, R22, R5 ;  /* 0x0000000516167232 */ /* 0x000fc40000000000 */
[----:B------:R-:W-:-:S04]  /*4470*/  IMAD.WIDE R16, R17, 0x2, R14 ;  /* 0x0000000211107825 */ /* 0x000fc800078e020e */
[----:B------:R-:W-:Y:S01]  /*4480*/  HADD2 R26, R18, -1040, -1040 ;  /* 0xe410e410121a7430 */ /* 0x000fe20000000000 */
[----:B------:R-:W-:Y:S01]  /*4490*/  UIADD3 UR13, UPT, UPT, UR13, 0x20, URZ ;  /* 0x000000200d0d7890 */ /* 0x000fe2000fffe0ff */
[-C--:B------:R-:W-:Y:S02]  /*44a0*/  HFMA2 R24, R24, R5.reuse, -RZ ;  /* 0x0000000518187231 */ /* 0x080fe400001000ff */
[-CC-:B--2---:R-:W-:Y:S02]  /*44b0*/  IMAD R9, R27, R7.reuse, R0.reuse ;  /* 0x000000071b097224 */ /* 0x184fe400078e0200 */
[-CC-:B------:R-:W-:Y:S02]  /*44c0*/  IMAD R19, R29, R7.reuse, R0.reuse ;  /* 0x000000071d137224 */ /* 0x180fe400078e0200 */
[----:B------:R-:W-:Y:S02]  /*44d0*/  IMAD R25, R28, R7, R0 ;  /* 0x000000071c197224 */ /* 0x000fe400078e0200 */
[----:B------:R-:W-:-:S02]  /*44e0*/  HMUL2 R26, R26, R5 ;  /* 0x000000051a1a7232 */ /* 0x000fc40000000000 */
[----:B---3--:R-:W-:Y:S01]  /*44f0*/  IMAD R23, R23, R7, R0 ;  /* 0x0000000717177224 */ /* 0x008fe200078e0200 */
[----:B------:R0:W-:Y:S01]  /*4500*/  STG.E.U16 desc[UR8][R16.64], R22 ;  /* 0x0000001610007986 */ /* 0x0001e2000c101508 */
[----:B------:R-:W-:Y:S01]  /*4510*/  UIADD3.X UR7, UPT, UPT, URZ, UR7, URZ, UP0, !UPT ;  /* 0x00000007ff077290 */ /* 0x000fe200087fe4ff */
[----:B------:R-:W-:Y:S01]  /*4520*/  IMAD.WIDE R8, R9, 0x2, R14 ;  /* 0x0000000209087825 */ /* 0x000fe200078e020e */
[----:B------:R-:W-:-:S03]  /*4530*/  UISETP.GE.AND UP0, UPT, UR13, UR5, UPT ;  /* 0x000000050d00728c */ /* 0x000fc6000bf06270 */
[----:B------:R-:W-:-:S04]  /*4540*/  IMAD.WIDE R20, R21, 0x2, R14 ;  /* 0x0000000215147825 */ /* 0x000fc800078e020e */
[----:B------:R-:W-:Y:S01]  /*4550*/  IMAD.WIDE R18, R19, 0x2, R14 ;  /* 0x0000000213127825 */ /* 0x000fe200078e020e */
[----:B0-----:R-:W-:-:S03]  /*4560*/  PRMT R22, R22, 0x7632, R22 ;  /* 0x0000763216167816 */ /* 0x001fc60000000016 */
[----:B------:R-:W-:Y:S01]  /*4570*/  IMAD.WIDE R16, R25, 0x2, R14 ;  /* 0x0000000219107825 */ /* 0x000fe200078e020e */
[----:B------:R-:W-:-:S03]  /*4580*/  PRMT R25, R26, 0x7610, R25 ;  /* 0x000076101a197816 */ /* 0x000fc60000000019 */
[----:B------:R-:W-:Y:S01]  /*4590*/  IMAD.WIDE R14, R23, 0x2, R14 ;  /* 0x00000002170e7825 */ /* 0x000fe200078e020e */
[----:B------:R-:W-:Y:S01]  /*45a0*/  PRMT R23, R24, 0x7632, R23 ;  /* 0x0000763218177816 */ /* 0x000fe20000000017 */
[----:B------:R-:W-:Y:S01]  /*45b0*/  STG.E.U16 desc[UR8][R8.64], R22 ;  /* 0x0000001608007986 */ /* 0x000fe2000c101508 */
[----:B------:R-:W-:-:S03]  /*45c0*/  PRMT R27, R26, 0x7632, R27 ;  /* 0x000076321a1b7816 */ /* 0x000fc6000000001b */
[----:B------:R-:W-:Y:S04]  /*45d0*/  STG.E.U16 desc[UR8][R20.64], R24 ;  /* 0x0000001814007986 */ /* 0x000fe8000c101508 */
[----:B------:R-:W-:Y:S04]  /*45e0*/  STG.E.U16 desc[UR8][R18.64], R23 ;  /* 0x0000001712007986 */ /* 0x000fe8000c101508 */
[----:B------:R-:W-:Y:S04]  /*45f0*/  STG.E.U16 desc[UR8][R16.64], R25 ;  /* 0x0000001910007986 */ /* 0x000fe8000c101508 */
[----:B------:R0:W-:Y:S01]  /*4600*/  STG.E.U16 desc[UR8][R14.64], R27 ;  /* 0x0000001b0e007986 */ /* 0x0001e2000c101508 */
[----:B------:R-:W-:-:S02]  /*4610*/  UIADD3 UR4, UPT, UPT, UR4, 0x20, URZ ;  /* 0x0000002004047890 */ /* 0x000fc4000fffe0ff */
[----:B------:R-:W-:Y:S01]  /*4620*/  UIADD3 UR6, UPT, UPT, UR6, 0x40, URZ ;  /* 0x0000004006067890 */ /* 0x000fe2000fffe0ff */
[----:B0-----:R-:W-:-:S04]  /*4630*/  IMAD.WIDE R26, R7, 0x14, R12 ;  /* 0x00000014071a7825 */ /* 0x001fc800078e020c */
[----:B------:R-:W-:Y:S01]  /*4640*/  IMAD.WIDE R12, R7, 0x4, R10 ;  /* 0x00000004070c7825 */ /* 0x000fe200078e020a */
[----:B------:R-:W-:Y:S06]  /*4650*/  BRA.U !UP0, `(.L_x_14) ;  /* 0xffffffed08bc7547 */ /* 0x000fec000b83ffff */
.L_x_12:
        /* <DEDUP_REMOVED lines=16> */
.L_x_17:
[----:B0-----:R-:W0:Y:S01]  /*4760*/  LDC R7, c[0x0][0x3ac] ;  /* 0x0000eb00ff077b82 */ /* 0x001e220000000800 */
        /* <DEDUP_REMOVED lines=21> */
[----:B------:R-:W-:Y:S01]  /*48c0*/  IMAD.U32 R16, RZ, RZ, UR12 ;  /* 0x0000000cff107e24 */ /* 0x000fe2000f8e00ff */
[----:B------:R-:W-:Y:S01]  /*48d0*/  MOV R17, UR7 ;  /* 0x0000000700117c02 */ /* 0x000fe20008000f00 */
[----:B--2---:R-:W-:-:S04]  /*48e0*/  IMAD.WIDE R18, R2, 0x2, R18 ;  /* 0x0000000202127825 */ /* 0x004fc800078e0212 */
        /* <DEDUP_REMOVED lines=10> */
.L_x_16:
[----:B-----5:R-:W-:Y:S01]  /*4990*/  LOP3.LUT R16, R26, 0xf000f, RZ, 0xc0, !PT ;  /* 0x000f000f1a107812 */ /* 0x020fe200078ec0ff */
[----:B------:R-:W-:Y:S01]  /*49a0*/  LDS.U16 R24, [UR6+-0x1c] ;  /* 0xffffe406ff187984 */ /* 0x000fe20008000400 */
[-CC-:B------:R-:W-:Y:S01]  /*49b0*/  IMAD R19, R23, R7.reuse, R0.reuse ;  /* 0x0000000717137224 */ /* 0x180fe200078e0200 */
[----:B------:R-:W-:Y:S01]  /*49c0*/  MOV R28, 0x2c00 ;  /* 0x00002c00001c7802 */ /* 0x000fe20000000f00 */
[----:B------:R-:W-:Y:S01]  /*49d0*/  IMAD R17, R21, R7, R0 ;  /* 0x0000000715117224 */ /* 0x000fe200078e0200 */
[----:B------:R-:W-:Y:S01]  /*49e0*/  LOP3.LUT R16, R16, 0x64006400, RZ, 0xfc, !PT ;  /* 0x6400640010107812 */ /* 0x000fe200078efcff */
[----:B------:R-:W0:Y:S01]  /*49f0*/  LDS.U16 R20, [UR6+-0x1a] ;  /* 0xffffe606ff147984 */ /* 0x000e220008000400 */
[----:B------:R-:W-:Y:S01]  /*4a00*/  IMAD.WIDE R18, R19, 0x2, R12 ;  /* 0x0000000213127825 */ /* 0x000fe200078e020c */
[----:B------:R-:W-:-:S03]  /*4a10*/  UIADD3 UR12, UP0, UPT, UR12, 0x80, URZ ;  /* 0x000000800c0c7890 */ /* 0x000fc6000ff1e0ff */
[----:B------:R-:W-:Y:S01]  /*4a20*/  HADD2 R16, R16, -1032, -1032 ;  /* 0xe408e40810107430 */ /* 0x000fe20000000000 */
[----:B------:R-:W1:Y:S01]  /*4a30*/  LDS.U16 R25, [UR6+-0x18] ;  /* 0xffffe806ff197984 */ /* 0x000e620008000400 */
[----:B------:R-:W-:Y:S02]  /*4a40*/  UIADD3 UR13, UPT, UPT, UR13, 0x20, URZ ;  /* 0x000000200d0d7890 */ /* 0x000fe4000fffe0ff */
[----:B------:R-:W-:Y:S01]  /*4a50*/  HFMA2 R23, R16, R5, -RZ ;  /* 0x0000000510177231 */ /* 0x000fe200001000ff */
[----:B------:R-:W-:Y:S01]  /*4a60*/  LOP3.LUT R16, R26, 0xf000f0, RZ, 0xc0, !PT ;  /* 0x00f000f01a107812 */ /* 0x000fe200078ec0ff */
[----:B------:R-:W-:Y:S01]  /*4a70*/  UIADD3.X UR7, UPT, UPT, URZ, UR7, URZ, UP0, !UPT ;  /* 0x00000007ff077290 */ /* 0x000fe200087fe4ff */
[----:B------:R-:W-:Y:S01]  /*4a80*/  SHF.R.U32.HI R26, RZ, 0x8, R26 ;  /* 0x00000008ff1a7819 */ /* 0x000fe2000001161a */
[----:B------:R-:W-:Y:S01]  /*4a90*/  UISETP.GE.AND UP0, UPT, UR13, UR5, UPT ;  /* 0x000000050d00728c */ /* 0x000fe2000bf06270 */
[----:B------:R-:W-:Y:S01]  /*4aa0*/  LOP3.LUT R21, R16, 0x64006400, RZ, 0xfc, !PT ;  /* 0x6400640010157812 */ /* 0x000fe200078efcff */
[----:B------:R2:W-:Y:S01]  /*4ab0*/  STG.E.U16 desc[UR8][R18.64], R23 ;  /* 0x0000001712007986 */ /* 0x0005e2000c101508 */
[----:B------:R-:W-:Y:S01]  /*4ac0*/  IMAD.WIDE R16, R17, 0x2, R12 ;  /* 0x0000000211107825 */ /* 0x000fe200078e020c */
[----:B------:R-:W-:-:S03]  /*4ad0*/  UIADD3 UR4, UPT, UPT, UR4, 0x20, URZ ;  /* 0x0000002004047890 */ /* 0x000fc6000fffe0ff */
[----:B------:R-:W-:Y:S02]  /*4ae0*/  HFMA2 R27, R21, R28.H0_H0, -72, -72 ;  /* 0xd480d480151b7431 */ /* 0x000fe4000004001c */
[----:B------:R-:W3:Y:S02]  /*4af0*/  LDS.U16 R21, [UR6+-0x16] ;  /* 0xffffea06ff157984 */ /* 0x000ee40008000400 */
[----:B------:R-:W-:Y:S01]  /*4b00*/  HMUL2 R27, R27, R5 ;  /* 0x000000051b1b7232 */ /* 0x000fe20000000000 */
[----:B--2---:R-:W-:Y:S02]  /*4b10*/  PRMT R19, R23, 0x7632, R19 ;  /* 0x0000763217137816 */ /* 0x004fe40000000013 */
[----:B------:R-:W2:Y:S04]  /*4b20*/  LDS.U16 R23, [UR6+-0x14] ;  /* 0xffffec06ff177984 */ /* 0x000ea80008000400 */
[----:B------:R4:W-:Y:S01]  /*4b30*/  STG.E.U16 desc[UR8][R16.64], R19 ;  /* 0x0000001310007986 */ /* 0x0009e2000c101508 */
[----:B0-----:R-:W-:-:S03]  /*4b40*/  IMAD R29, R20, R7, R0 ;  /* 0x00000007141d7224 */ /* 0x001fc600078e0200 */
[----:B------:R-:W-:Y:S01]  /*4b50*/  LDS.U16 R20, [UR6+-0x12] ;  /* 0xffffee06ff147984 */ /* 0x000fe20008000400 */
[----:B----4-:R-:W-:Y:S01]  /*4b60*/  IMAD R19, R24, R7, R0 ;  /* 0x0000000718137224 */ /* 0x010fe200078e0200 */
[C---:B------:R-:W-:Y:S01]  /*4b70*/  LOP3.LUT R24, R26.reuse, 0xf000f, RZ, 0xc0, !PT ;  /* 0x000f000f1a187812 */ /* 0x040fe200078ec0ff */
[--C-:B------:R-:W-:Y:S01]  /*4b80*/  IMAD.WIDE R16, R29, 0x2, R12.reuse ;  /* 0x000000021d107825 */ /* 0x100fe200078e020c */
[----:B------:R-:W-:Y:S02]  /*4b90*/  LOP3.LUT R26, R26, 0xf000f0, RZ, 0xc0, !PT ;  /* 0x00f000f01a1a7812 */ /* 0x000fe400078ec0ff */
[----:B------:R-:W-:Y:S01]  /*4ba0*/  LOP3.LUT R24, R24, 0x64006400, RZ, 0xfc, !PT ;  /* 0x6400640018187812 */ /* 0x000fe200078efcff */
[----:B------:R-:W-:-:S04]  /*4bb0*/  IMAD.WIDE R18, R19, 0x2, R12 ;  /* 0x0000000213127825 */ /* 0x000fc800078e020c */
[----:B------:R-:W-:Y:S01]  /*4bc0*/  HADD2 R29, R24, -1032, -1032 ;  /* 0xe408e408181d7430 */ /* 0x000fe20000000000 */
[----:B------:R0:W-:Y:S03]  /*4bd0*/  STG.E.U16 desc[UR8][R18.64], R27 ;  /* 0x0000001b12007986 */ /* 0x0001e6000c101508 */
[----:B------:R-:W-:Y:S01]  /*4be0*/  HFMA2 R29, R29, R5, -RZ ;  /* 0x000000051d1d7231 */ /* 0x000fe200001000ff */
[----:B------:R-:W-:Y:S01]  /*4bf0*/  LDS.U16 R24, [UR6+-0x10] ;  /* 0xfffff006ff187984 */ /* 0x000fe20008000400 */
[----:B0-----:R-:W-:-:S03]  /*4c00*/  PRMT R19, R27, 0x7632, R19 ;  /* 0x000076321b137816 */ /* 0x001fc60000000013 */
[----:B------:R-:W0:Y:S04]  /*4c10*/  LDS.U16 R27, [UR6+-0xe] ;  /* 0xfffff206ff1b7984 */ /* 0x000e280008000400 */
[----:B------:R1:W-:Y:S02]  /*4c20*/  STG.E.U16 desc[UR8][R16.64], R19 ;  /* 0x0000001310007986 */ /* 0x0003e4000c101508 */
[-CC-:B-1----:R-:W-:Y:S01]  /*4c30*/  IMAD R19, R25, R7.reuse, R0.reuse ;  /* 0x0000000719137224 */ /* 0x182fe200078e0200 */
[----:B------:R-:W-:Y:S01]  /*4c40*/  LOP3.LUT R25, R26, 0x64006400, RZ, 0xfc, !PT ;  /* 0x640064001a197812 */ /* 0x000fe200078efcff */
[-CC-:B---3--:R-:W-:Y:S02]  /*4c50*/  IMAD R26, R21, R7.reuse, R0.reuse ;  /* 0x00000007151a7224 */ /* 0x188fe400078e0200 */
[----:B--2---:R-:W-:-:S02]  /*4c60*/  IMAD R21, R23, R7, R0 ;  /* 0x0000000717157224 */ /* 0x004fc400078e0200 */
[----:B------:R-:W-:Y:S01]  /*4c70*/  LDS.U16 R23, [UR6+-0xc] ;  /* 0xfffff406ff177984 */ /* 0x000fe20008000400 */
[----:B------:R-:W-:-:S04]  /*4c80*/  IMAD.WIDE R18, R19, 0x2, R12 ;  /* 0x0000000213127825 */ /* 0x000fc800078e020c */
[----:B------:R-:W-:Y:S02]  /*4c90*/  HFMA2 R25, R25, R28.H0_H0, -72, -72 ;  /* 0xd480d48019197431 */ /* 0x000fe4000004001c */
[----:B------:R-:W-:Y:S01]  /*4ca0*/  IMAD.WIDE R16, R26, 0x2, R12 ;  /* 0x000000021a107825 */ /* 0x000fe200078e020c */
[----:B------:R1:W-:Y:S03]  /*4cb0*/  STG.E.U16 desc[UR8][R18.64], R29 ;  /* 0x0000001d12007986 */ /* 0x0003e6000c101508 */
[----:B------:R-:W-:Y:S01]  /*4cc0*/  HMUL2 R25, R25, R5 ;  /* 0x0000000519197232 */ /* 0x000fe20000000000 */
[----:B------:R-:W2:Y:S01]  /*4cd0*/  LDS.U16 R26, [UR6+-0xa] ;  /* 0xfffff606ff1a7984 */ /* 0x000ea20008000400 */
[----:B-1----:R-:W-:Y:S01]  /*4ce0*/  PRMT R19, R29, 0x7632, R19 ;  /* 0x000076321d137816 */ /* 0x002fe20000000013 */
[----:B0-----:R-:W-:-:S04]  /*4cf0*/  IMAD R27, R27, R7, R0 ;  /* 0x000000071b1b7224 */ /* 0x001fc800078e0200 */
[----:B------:R0:W-:Y:S02]  /*4d00*/  STG.E.U16 desc[UR8][R16.64], R19 ;  /* 0x0000001310007986 */ /* 0x0001e4000c101508 */
[----:B0-----:R-:W-:Y:S01]  /*4d10*/  IMAD.WIDE R18, R21, 0x2, R12 ;  /* 0x0000000215127825 */ /* 0x001fe200078e020c */
[----:B------:R-:W-:Y:S02]  /*4d20*/  PRMT R16, R25, 0x7632, R16 ;  /* 0x0000763219107816 */ /* 0x000fe40000000010 */
[----:B------:R-:W-:Y:S01]  /*4d30*/  LOP3.LUT R21, R22, 0xf000f, RZ, 0xc0, !PT ;  /* 0x000f000f16157812 */ /* 0x000fe200078ec0ff */
[-CC-:B------:R-:W-:Y:S01]  /*4d40*/  IMAD R17, R24, R7.reuse, R0.reuse ;  /* 0x0000000718117224 */ /* 0x180fe200078e0200 */
[----:B------:R0:W-:Y:S02]  /*4d50*/  STG.E.U16 desc[UR8][R18.64], R25 ;  /* 0x0000001912007986 */ /* 0x0001e4000c101508 */
[----:B------:R-:W-:Y:S01]  /*4d60*/  LOP3.LUT R29, R21, 0x64006400, RZ, 0xfc, !PT ;  /* 0x64006400151d7812 */ /* 0x000fe200078efcff */
[----:B------:R-:W-:Y:S01]  /*4d70*/  IMAD R21, R20, R7, R0 ;  /* 0x0000000714157224 */ /* 0x000fe200078e0200 */
[----:B------:R-:W1:Y:S03]  /*4d80*/  LDS.U16 R25, [UR6+-0x8] ;  /* 0xfffff806ff197984 */ /* 0x000e660008000400 */
[----:B------:R-:W-:Y:S01]  /*4d90*/  IMAD.WIDE R20, R21, 0x2, R12 ;  /* 0x0000000215147825 */ /* 0x000fe200078e020c */
[----:B------:R-:W3:Y:S03]  /*4da0*/  LDS.U16 R24, [UR6+-0x6] ;  /* 0xfffffa06ff187984 */ /* 0x000ee60008000400 */
[----:B------:R-:W-:-:S02]  /*4db0*/  HADD2 R29, R29, -1032, -1032 ;  /* 0xe408e4081d1d7430 */ /* 0x000fc40000000000 */
[----:B--2---:R-:W-:Y:S01]  /*4dc0*/  IMAD R26, R26, R7, R0 ;  /* 0x000000071a1a7224 */ /* 0x004fe200078e0200 */
[----:B------:R2:W-:Y:S01]  /*4dd0*/  STG.E.U16 desc[UR8][R20.64], R16 ;  /* 0x0000001014007986 */ /* 0x0005e2000c101508 */
[----:B------:R-:W-:Y:S01]  /*4de0*/  HFMA2 R29, R29, R5, -RZ ;  /* 0x000000051d1d7231 */ /* 0x000fe200001000ff */
[----:B0-----:R-:W-:-:S04]  /*4df0*/  LOP3.LUT R18, R22, 0xf000f0, RZ, 0xc0, !PT ;  /* 0x00f000f016127812 */ /* 0x001fc800078ec0ff */
[----:B------:R-:W-:Y:S01]  /*4e00*/  LOP3.LUT R19, R18, 0x64006400, RZ, 0xfc, !PT ;  /* 0x6400640012137812 */ /* 0x000fe200078efcff */
[----:B--2---:R-:W-:Y:S01]  /*4e10*/  IMAD R21, R23, R7, R0 ;  /* 0x0000000717157224 */ /* 0x004fe200078e0200 */
[----:B------:R-:W-:Y:S01]  /*4e20*/  PRMT R20, R29, 0x7632, R20 ;  /* 0x000076321d147816 */ /* 0x000fe20000000014 */
[----:B------:R-:W-:Y:S01]  /*4e30*/  IMAD.WIDE R16, R17, 0x2, R12 ;  /* 0x0000000211107825 */ /* 0x000fe200078e020c */
[----:B------:R-:W0:Y:S04]  /*4e40*/  LDS.U16 R23, [UR6+-0x4] ;  /* 0xfffffc06ff177984 */ /* 0x000e280008000400 */
[----:B------:R2:W-:Y:S02]  /*4e50*/  STG.E.U16 desc[UR8][R16.64], R29 ;  /* 0x0000001d10007986 */ /* 0x0005e4000c101508 */
[----:B--2---:R-:W-:Y:S01]  /*4e60*/  SHF.R.U32.HI R29, RZ, 0x8, R22 ;  /* 0x00000008ff1d7819 */ /* 0x004fe20000011616 */
[----:B------:R-:W-:-:S02]  /*4e70*/  HFMA2 R17, R19, R28.H0_H0, -72, -72 ;  /* 0xd480d48013117431 */ /* 0x000fc4000004001c */
[--C-:B------:R-:W-:Y:S01]  /*4e80*/  IMAD.WIDE R18, R27, 0x2, R12.reuse ;  /* 0x000000021b127825 */ /* 0x100fe200078e020c */
[----:B------:R-:W-:Y:S01]  /*4e90*/  LDS.U16 R22, [UR6] ;  /* 0x00000006ff167984 */ /* 0x000fe20008000400 */
[C---:B------:R-:W-:Y:S02]  /*4ea0*/  LOP3.LUT R16, R29.reuse, 0xf000f, RZ, 0xc0, !PT ;  /* 0x000f000f1d107812 */ /* 0x040fe400078ec0ff */
[----:B------:R-:W-:Y:S01]  /*4eb0*/  HMUL2 R17, R17, R5 ;  /* 0x0000000511117232 */ /* 0x000fe20000000000 */
[----:B------:R-:W-:Y:S01]  /*4ec0*/  LOP3.LUT R29, R29, 0xf000f0, RZ, 0xc0, !PT ;  /* 0x00f000f01d1d7812 */ /* 0x000fe200078ec0ff */
[----:B------:R2:W-:Y:S01]  /*4ed0*/  STG.E.U16 desc[UR8][R18.64], R20 ;  /* 0x0000001412007986 */ /* 0x0005e2000c101508 */
[----:B------:R-:W-:Y:S02]  /*4ee0*/  LOP3.LUT R16, R16, 0x64006400, RZ, 0xfc, !PT ;  /* 0x6400640010107812 */ /* 0x000fe400078efcff */
[----:B------:R-:W-:Y:S01]  /*4ef0*/  LOP3.LUT R29, R29, 0x64006400, RZ, 0xfc, !PT ;  /* 0x640064001d1d7812 */ /* 0x000fe200078efcff */
[----:B------:R-:W4:Y:S01]  /*4f00*/  LDS.U16 R27, [UR6+-0x2] ;  /* 0xfffffe06ff1b7984 */ /* 0x000f220008000400 */
[----:B--2---:R-:W-:-:S04]  /*4f10*/  IMAD.WIDE R20, R21, 0x2, R12 ;  /* 0x0000000215147825 */ /* 0x004fc800078e020c */
[----:B------:R-:W-:Y:S02]  /*4f20*/  HADD2 R18, R16, -1032, -1032 ;  /* 0xe408e40810127430 */ /* 0x000fe40000000000 */
[----:B-1----:R-:W-:Y:S01]  /*4f30*/  IMAD R19, R25, R7, R0 ;  /* 0x0000000719137224 */ /* 0x002fe200078e0200 */
[----:B------:R1:W-:Y:S01]  /*4f40*/  STG.E.U16 desc[UR8][R20.64], R17 ;  /* 0x0000001114007986 */ /* 0x0003e2000c101508 */
[----:B------:R-:W-:Y:S02]  /*4f50*/  HFMA2 R25, R18, R5, -RZ ;  /* 0x0000000512197231 */ /* 0x000fe400001000ff */
[----:B------:R-:W-:Y:S01]  /*4f60*/  IMAD.WIDE R18, R19, 0x2, R12 ;  /* 0x0000000213127825 */ /* 0x000fe200078e020c */
[----:B-1----:R-:W-:-:S03]  /*4f70*/  PRMT R21, R17, 0x7632, R21 ;  /* 0x0000763211157816 */ /* 0x002fc60000000015 */
[----:B------:R-:W-:-:S04]  /*4f80*/  IMAD.WIDE R16, R26, 0x2, R12 ;  /* 0x000000021a107825 */ /* 0x000fc800078e020c */
[----:B------:R-:W-:Y:S01]  /*4f90*/  HFMA2 R26, R29, R28.H0_H0, -72, -72 ;  /* 0xd480d4801d1a7431 */ /* 0x000fe2000004001c */
[----:B------:R-:W-:Y:S01]  /*4fa0*/  LOP3.LUT R29, R15, 0xf000f, RZ, 0xc0, !PT ;  /* 0x000f000f0f1d7812 */ /* 0x000fe200078ec0ff */
[----:B------:R3:W-:Y:S02]  /*4fb0*/  STG.E.U16 desc[UR8][R16.64], R21 ;  /* 0x0000001510007986 */ /* 0x0007e4000c101508 */
[----:B------:R-:W-:Y:S01]  /*4fc0*/  HMUL2 R26, R26, R5 ;  /* 0x000000051a1a7232 */ /* 0x000fe20000000000 */
[----:B------:R-:W-:Y:S01]  /*4fd0*/  LOP3.LUT R29, R29, 0x64006400, RZ, 0xfc, !PT ;  /* 0x640064001d1d7812 */ /* 0x000fe200078efcff */
[----:B------:R1:W-:Y:S01]  /*4fe0*/  STG.E.U16 desc[UR8][R18.64], R25 ;  /* 0x0000001912007986 */ /* 0x0003e2000c101508 */
[----:B---3--:R-:W-:-:S03]  /*4ff0*/  IMAD R21, R24, R7, R0 ;  /* 0x0000000718157224 */ /* 0x008fc600078e0200 */
[----:B------:R-:W2:Y:S01]  /*5000*/  LDS.U16 R24, [UR6+0x2] ;  /* 0x00000206ff187984 */ /* 0x000ea20008000400 */
[-C--:B0-----:R-:W-:Y:S01]  /*5010*/  IMAD R17, R23, R7.reuse, R0 ;  /* 0x0000000717117224 */ /* 0x081fe200078e0200 */
[----:B-1----:R-:W-:Y:S01]  /*5020*/  PRMT R19, R25, 0x7632, R19 ;  /* 0x0000763219137816 */ /* 0x002fe20000000013 */
[--C-:B------:R-:W-:Y:S01]  /*5030*/  IMAD.WIDE R20, R21, 0x2, R12.reuse ;  /* 0x0000000215147825 */ /* 0x100fe200078e020c */
[----:B------:R-:W0:Y:S03]  /*5040*/  LDS.U16 R25, [UR6+0x4] ;  /* 0x00000406ff197984 */ /* 0x000e260008000400 */
[----:B------:R-:W-:Y:S01]  /*5050*/  IMAD.WIDE R16, R17, 0x2, R12 ;  /* 0x0000000211107825 */ /* 0x000fe200078e020c */
[----:B------:R-:W1:Y:S04]  /*5060*/  LDS.U16 R23, [UR6+0x6] ;  /* 0x00000606ff177984 */ /* 0x000e680008000400 */
[----:B------:R3:W-:Y:S04]  /*5070*/  STG.E.U16 desc[UR8][R20.64], R19 ;  /* 0x0000001314007986 */ /* 0x0007e8000c101508 */
[----:B------:R4:W-:Y:S01]  /*5080*/  STG.E.U16 desc[UR8][R16.64], R26 ;  /* 0x0000001a10007986 */ /* 0x0009e2000c101508 */
[----:B---3--:R-:W-:Y:S01]  /*5090*/  PRMT R20, R26, 0x7632, R20 ;  /* 0x000076321a147816 */ /* 0x008fe20000000014 */
[----:B----4-:R-:W-:-:S02]  /*50a0*/  IMAD R19, R27, R7, R0 ;  /* 0x000000071b137224 */ /* 0x010fc400078e0200 */
[----:B------:R-:W3:Y:S01]  /*50b0*/  LDS.U16 R26, [UR6+0x8] ;  /* 0x00000806ff1a7984 */ /* 0x000ee20008000400 */
[----:B------:R-:W-:Y:S01]  /*50c0*/  IMAD R21, R22, R7, R0 ;  /* 0x0000000716157224 */ /* 0x000fe200078e0200 */
[----:B------:R-:W-:Y:S01]  /*50d0*/  LOP3.LUT R16, R15, 0xf000f0, RZ, 0xc0, !PT ;  /* 0x00f000f00f107812 */ /* 0x000fe200078ec0ff */
[----:B------:R-:W-:Y:S01]  /*50e0*/  HADD2 R17, R29, -1032, -1032 ;  /* 0xe408e4081d117430 */ /* 0x000fe20000000000 */
[----:B------:R-:W4:Y:S01]  /*50f0*/  LDS.U16 R22, [UR6+0xa] ;  /* 0x00000a06ff167984 */ /* 0x000f220008000400 */
[----:B------:R-:W-:Y:S01]  /*5100*/  IMAD.WIDE R18, R19, 0x2, R12 ;  /* 0x0000000213127825 */ /* 0x000fe200078e020c */
[----:B------:R-:W-:-:S03]  /*5110*/  LOP3.LUT R29, R16, 0x64006400, RZ, 0xfc, !PT ;  /* 0x64006400101d7812 */ /* 0x000fc600078efcff */
[----:B------:R-:W-:Y:S01]  /*5120*/  HFMA2 R17, R17, R5, -RZ ;  /* 0x0000000511117231 */ /* 0x000fe200001000ff */
[----:B------:R-:W4:Y:S01]  /*5130*/  LDS.U16 R27, [UR6+0xc] ;  /* 0x00000c06ff1b7984 */ /* 0x000f220008000400 */
[----:B------:R-:W-:-:S03]  /*5140*/  HFMA2 R29, R29, R28.H0_H0, -72, -72 ;  /* 0xd480d4801d1d7431 */ /* 0x000fc6000004001c */
[----:B------:R0:W-:Y:S01]  /*5150*/  STG.E.U16 desc[UR8][R18.64], R20 ;  /* 0x0000001412007986 */ /* 0x0001e2000c101508 */
[----:B--2---:R-:W-:-:S03]  /*5160*/  IMAD R16, R24, R7, R0 ;  /* 0x0000000718107224 */ /* 0x004fc600078e0200 */
[----:B------:R-:W2:Y:S01]  /*5170*/  LDS.U16 R24, [UR6+0xe] ;  /* 0x00000e06ff187984 */ /* 0x000ea20008000400 */
[----:B0-----:R-:W-:Y:S02]  /*5180*/  IMAD R19, R25, R7, R0 ;  /* 0x0000000719137224 */ /* 0x001fe400078e0200 */
[----:B------:R-:W-:Y:S01]  /*5190*/  HMUL2 R25, R29, R5 ;  /* 0x000000051d197232 */ /* 0x000fe20000000000 */
[----:B------:R-:W-:Y:S01]  /*51a0*/  SHF.R.U32.HI R29, RZ, 0x8, R15 ;  /* 0x00000008ff1d7819 */ /* 0x000fe2000001160f */
[----:B------:R-:W-:Y:S01]  /*51b0*/  IMAD.WIDE R20, R21, 0x2, R12 ;  /* 0x0000000215147825 */ /* 0x000fe200078e020c */
[----:B------:R-:W-:Y:S02]  /*51c0*/  PRMT R18, R17, 0x7632, R18 ;  /* 0x0000763211127816 */ /* 0x000fe40000000012 */
[C---:B------:R-:W-:Y:S02]  /*51d0*/  LOP3.LUT R15, R29.reuse, 0xf000f, RZ, 0xc0, !PT ;  /* 0x000f000f1d0f7812 */ /* 0x040fe400078ec0ff */
[----:B------:R1:W-:Y:S01]  /*51e0*/  STG.E.U16 desc[UR8][R20.64], R17 ;  /* 0x0000001114007986 */ /* 0x0003e2000c101508 */
[----:B------:R-:W-:-:S04]  /*51f0*/  LOP3.LUT R29, R29, 0xf000f0, RZ, 0xc0, !PT ;  /* 0x00f000f01d1d7812 */ /* 0x000fc800078ec0ff */
[----:B------:R-:W-:-:S05]  /*5200*/  LOP3.LUT R29, R29, 0x64006400, RZ, 0xfc, !PT ;  /* 0x640064001d1d7812 */ /* 0x000fca00078efcff */
[----:B------:R-:W-:Y:S02]  /*5210*/  HFMA2 R29, R29, R28.H0_H0, -72, -72 ;  /* 0xd480d4801d1d7431 */ /* 0x000fe4000004001c */
[----:B-1----:R-:W-:Y:S01]  /*5220*/  IMAD R21, R23, R7, R0 ;  /* 0x0000000717157224 */ /* 0x002fe200078e0200 */
[----:B------:R-:W-:Y:S01]  /*5230*/  LOP3.LUT R23, R15, 0x64006400, RZ, 0xfc, !PT ;  /* 0x640064000f177812 */ /* 0x000fe200078efcff */
[--C-:B------:R-:W-:Y:S01]  /*5240*/  IMAD.WIDE R16, R16, 0x2, R12.reuse ;  /* 0x0000000210107825 */ /* 0x100fe200078e020c */
[----:B------:R-:W0:Y:S03]  /*5250*/  LDS.U16 R15, [UR6+0x10] ;  /* 0x00001006ff0f7984 */ /* 0x000e260008000400 */
[----:B------:R-:W-:Y:S02]  /*5260*/  HMUL2 R29, R29, R5 ;  /* 0x000000051d1d7232 */ /* 0x000fe40000000000 */
[----:B------:R-:W-:Y:S01]  /*5270*/  HADD2 R23, R23, -1032, -1032 ;  /* 0xe408e40817177430 */ /* 0x000fe20000000000 */
[----:B------:R1:W-:Y:S01]  /*5280*/  STG.E.U16 desc[UR8][R16.64], R18 ;  /* 0x0000001210007986 */ /* 0x0003e2000c101508 */
[----:B------:R-:W-:-:S04]  /*5290*/  IMAD.WIDE R20, R21, 0x2, R12 ;  /* 0x0000000215147825 */ /* 0x000fc800078e020c */
[----:B------:R-:W-:Y:S02]  /*52a0*/  HFMA2 R23, R23, R5, -RZ ;  /* 0x0000000517177231 */ /* 0x000fe400001000ff */
[----:B-1----:R-:W-:-:S04]  /*52b0*/  IMAD.WIDE R18, R19, 0x2, R12 ;  /* 0x0000000213127825 */ /* 0x002fc800078e020c */
[-CC-:B---3--:R-:W-:Y:S01]  /*52c0*/  IMAD R17, R26, R7.reuse, R0.reuse ;  /* 0x000000071a117224 */ /* 0x188fe200078e0200 */
[----:B------:R1:W-:Y:S01]  /*52d0*/  STG.E.U16 desc[UR8][R18.64], R25 ;  /* 0x0000001912007986 */ /* 0x0003e2000c101508 */
[----:B----4-:R-:W-:Y:S01]  /*52e0*/  IMAD R16, R22, R7, R0 ;  /* 0x0000000716107224 */ /* 0x010fe200078e0200 */
[----:B------:R-:W-:-:S04]  /*52f0*/  LOP3.LUT R26, R14, 0xf000f, RZ, 0xc0, !PT ;  /* 0x000f000f0e1a7812 */ /* 0x000fc800078ec0ff */
[----:B------:R-:W-:Y:S02]  /*5300*/  LOP3.LUT R26, R26, 0x64006400, RZ, 0xfc, !PT ;  /* 0x640064001a1a7812 */ /* 0x000fe400078efcff */
[----:B-1----:R-:W-:Y:S02]  /*5310*/  PRMT R19, R25, 0x7632, R19 ;  /* 0x0000763219137816 */ /* 0x002fe40000000013 */
[----:B------:R-:W1:Y:S04]  /*5320*/  LDS.U16 R25, [UR6+0x12] ;  /* 0x00001206ff197984 */ /* 0x000e680008000400 */
[----:B------:R3:W-:Y:S02]  /*5330*/  STG.E.U16 desc[UR8][R20.64], R19 ;  /* 0x0000001314007986 */ /* 0x0007e4000c101508 */
[----:B---3--:R-:W-:Y:S01]  /*5340*/  IMAD.WIDE R18, R17, 0x2, R12 ;  /* 0x0000000211127825 */ /* 0x008fe200078e020c */
[----:B------:R-:W-:-:S03]  /*5350*/  PRMT R21, R23, 0x7632, R21 ;  /* 0x0000763217157816 */ /* 0x000fc60000000015 */
[----:B------:R-:W-:Y:S01]  /*5360*/  IMAD.WIDE R16, R16, 0x2, R12 ;  /* 0x0000000210107825 */ /* 0x000fe200078e020c */
[----:B------:R3:W-:Y:S04]  /*5370*/  STG.E.U16 desc[UR8][R18.64], R23 ;  /* 0x0000001712007986 */ /* 0x0007e8000c101508 */
[----:B------:R2:W-:Y:S01]  /*5380*/  STG.E.U16 desc[UR8][R16.64], R21 ;  /* 0x0000001510007986 */ /* 0x0005e2000c101508 */
[-C--:B---3--:R-:W-:Y:S01]  /*5390*/  IMAD R23, R27, R7.reuse, R0 ;  /* 0x000000071b177224 */ /* 0x088fe200078e0200 */
[C---:B------:R-:W-:Y:S02]  /*53a0*/  PRMT R19, R29.reuse, 0x7610, R19 ;  /* 0x000076101d137816 */ /* 0x040fe40000000013 */
[----:B------:R-:W-:Y:S01]  /*53b0*/  LDS.U16 R27, [UR6+0x18] ;  /* 0x00001806ff1b7984 */ /* 0x000fe20008000400 */
[----:B------:R-:W-:Y:S01]  /*53c0*/  PRMT R18, R29, 0x7632, R18 ;  /* 0x000076321d127816 */ /* 0x000fe20000000012 */
[----:B--2---:R-:W-:-:S02]  /*53d0*/  IMAD R21, R24, R7, R0 ;  /* 0x0000000718157224 */ /* 0x004fc400078e0200 */
[--C-:B------:R-:W-:Y:S01]  /*53e0*/  IMAD.WIDE R22, R23, 0x2, R12.reuse ;  /* 0x0000000217167825 */ /* 0x100fe200078e020c */
[----:B------:R-:W2:Y:S03]  /*53f0*/  LDS.U16 R24, [UR6+0x14] ;  /* 0x00001406ff187984 */ /* 0x000ea60008000400 */
[----:B------:R-:W-:Y:S01]  /*5400*/  IMAD.WIDE R20, R21, 0x2, R12 ;  /* 0x0000000215147825 */ /* 0x000fe200078e020c */
[----:B------:R1:W-:Y:S03]  /*5410*/  STG.E.U16 desc[UR8][R22.64], R19 ;  /* 0x0000001316007986 */ /* 0x0003e6000c101508 */
[-C--:B0-----:R-:W-:Y:S01]  /*5420*/  IMAD R17, R15, R7.reuse, R0 ;  /* 0x000000070f117224 */ /* 0x081fe200078e0200 */
[----:B------:R0:W-:Y:S03]  /*5430*/  STG.E.U16 desc[UR8][R20.64], R18 ;  /* 0x0000001214007986 */ /* 0x0001e6000c101508 */
[----:B------:R-:W-:Y:S01]  /*5440*/  IMAD.WIDE R16, R17, 0x2, R12 ;  /* 0x0000000211107825 */ /* 0x000fe200078e020c */
[----:B------:R-:W3:Y:S04]  /*5450*/  LDS.U16 R29, [UR6+0x16] ;  /* 0x00001606ff1d7984 */ /* 0x000ee80008000400 */
[----:B------:R-:W4:Y:S01]  /*5460*/  LDS.U16 R20, [UR6+0x1c] ;  /* 0x00001c06ff147984 */ /* 0x000f220008000400 */
[----:B-1----:R-:W-:-:S02]  /*5470*/  IMAD R19, R25, R7, R0 ;  /* 0x0000000719137224 */ /* 0x002fc400078e0200 */
[----:B0-----:R-:W-:Y:S01]  /*5480*/  HADD2 R21, R26, -1032, -1032 ;  /* 0xe408e4081a157430 */ /* 0x001fe20000000000 */
[----:B------:R-:W0:Y:S01]  /*5490*/  LDS.U16 R15, [UR6+0x1e] ;  /* 0x00001e06ff0f7984 */ /* 0x000e220008000400 */
[----:B------:R-:W-:Y:S02]  /*54a0*/  LOP3.LUT R18, R14, 0xf000f0, RZ, 0xc0, !PT ;  /* 0x00f000f00e127812 */ /* 0x000fe400078ec0ff */
[----:B------:R-:W-:Y:S01]  /*54b0*/  HFMA2 R21, R21, R5, -RZ ;  /* 0x0000000515157231 */ /* 0x000fe200001000ff */
[----:B------:R-:W1:Y:S01]  /*54c0*/  LDS.U16 R26, [UR6+0x1a] ;  /* 0x00001a06ff1a7984 */ /* 0x000e620008000400 */
[----:B------:R-:W-:Y:S01]  /*54d0*/  SHF.R.U32.HI R14, RZ, 0x8, R14 ;  /* 0x00000008ff0e7819 */ /* 0x000fe2000001160e */
[----:B------:R-:W-:Y:S01]  /*54e0*/  UIADD3 UR6, UPT, UPT, UR6, 0x40, URZ ;  /* 0x0000004006067890 */ /* 0x000fe2000fffe0ff */
[----:B------:R-:W-:Y:S01]  /*54f0*/  LOP3.LUT R23, R18, 0x64006400, RZ, 0xfc, !PT ;  /* 0x6400640012177812 */ /* 0x000fe200078efcff */
[----:B------:R2:W-:Y:S01]  /*5500*/  STG.E.U16 desc[UR8][R16.64], R21 ;  /* 0x0000001510007986 */ /* 0x0005e2000c101508 */
[----:B------:R-:W-:-:S04]  /*5510*/  IMAD.WIDE R18, R19, 0x2, R12 ;  /* 0x0000000213127825 */ /* 0x000fc800078e020c */
[----:B------:R-:W-:-:S04]  /*5520*/  HFMA2 R22, R23, R28.H0_H0, -72, -72 ;  /* 0xd480d48017167431 */ /* 0x000fc8000004001c */
[----:B------:R-:W-:Y:S02]  /*5530*/  HMUL2 R22, R22, R5 ;  /* 0x0000000516167232 */ /* 0x000fe40000000000 */
[----:B--2---:R-:W-:Y:S01]  /*5540*/  IMAD R23, R24, R7, R0 ;  /* 0x0000000718177224 */ /* 0x004fe200078e0200 */
[----:B------:R-:W-:Y:S02]  /*5550*/  PRMT R17, R21, 0x7632, R17 ;  /* 0x0000763215117816 */ /* 0x000fe40000000011 */
[C---:B------:R-:W-:Y:S02]  /*5560*/  LOP3.LUT R21, R14.reuse, 0xf000f0, RZ, 0xc0, !PT ;  /* 0x00f000f00e157812 */ /* 0x040fe400078ec0ff */
[----:B------:R-:W-:Y:S01]  /*5570*/  LOP3.LUT R14, R14, 0xf000f, RZ, 0xc0, !PT ;  /* 0x000f000f0e0e7812 */ /* 0x000fe200078ec0ff */
[----:B------:R2:W-:Y:S01]  /*5580*/  STG.E.U16 desc[UR8][R18.64], R17 ;  /* 0x0000001112007986 */ /* 0x0005e2000c101508 */
[----:B------:R-:W-:Y:S02]  /*5590*/  LOP3.LUT R21, R21, 0x64006400, RZ, 0xfc, !PT ;  /* 0x6400640015157812 */ /* 0x000fe400078efcff */
[----:B------:R-:W-:-:S03]  /*55a0*/  LOP3.LUT R14, R14, 0x64006400, RZ, 0xfc, !PT ;  /* 0x640064000e0e7812 */ /* 0x000fc600078efcff */
[----:B------:R-:W-:Y:S02]  /*55b0*/  HFMA2 R28, R21, R28.H0_H0, -72, -72 ;  /* 0xd480d480151c7431 */ /* 0x000fe4000004001c */
[-CC-:B---3--:R-:W-:Y:S02]  /*55c0*/  IMAD R29, R29, R7.reuse, R0.reuse ;  /* 0x000000071d1d7224 */ /* 0x188fe400078e0200 */
[----:B------:R-:W-:Y:S02]  /*55d0*/  HADD2 R24, R14, -1032, -1032 ;  /* 0xe408e4080e187430 */ /* 0x000fe40000000000 */
[-CC-:B------:R-:W-:Y:S02]  /*55e0*/  IMAD R21, R27, R7.reuse, R0.reuse ;  /* 0x000000071b157224 */ /* 0x180fe400078e0200 */
[----:B------:R-:W-:Y:S02]  /*55f0*/  HMUL2 R28, R28, R5 ;  /* 0x000000051c1c7232 */ /* 0x000fe40000000000 */
[----:B----4-:R-:W-:-:S02]  /*5600*/  IMAD R25, R20, R7, R0 ;  /* 0x0000000714197224 */ /* 0x010fc400078e0200 */
[----:B------:R-:W-:Y:S02]  /*5610*/  HFMA2 R24, R24, R5, -RZ ;  /* 0x0000000518187231 */ /* 0x000fe400001000ff */
[----:B--2---:R-:W-:-:S04]  /*5620*/  IMAD.WIDE R16, R23, 0x2, R12 ;  /* 0x0000000217107825 */ /* 0x004fc800078e020c */
[-CC-:B0-----:R-:W-:Y:S01]  /*5630*/  IMAD R23, R15, R7.reuse, R0.reuse ;  /* 0x000000070f177224 */ /* 0x181fe200078e0200 */
[----:B------:R0:W-:Y:S01]  /*5640*/  STG.E.U16 desc[UR8][R16.64], R22 ;  /* 0x0000001610007986 */ /* 0x0001e2000c101508 */
[----:B-1----:R-:W-:Y:S02]  /*5650*/  IMAD R19, R26, R7, R0 ;  /* 0x000000071a137224 */ /* 0x002fe400078e0200 */
[----:B------:R-:W-:-:S04]  /*5660*/  IMAD.WIDE R14, R29, 0x2, R12 ;  /* 0x000000021d0e7825 */ /* 0x000fc800078e020c */
[----:B------:R-:W-:-:S04]  /*5670*/  IMAD.WIDE R20, R21, 0x2, R12 ;  /* 0x0000000215147825 */ /* 0x000fc800078e020c */
[----:B------:R-:W-:Y:S01]  /*5680*/  IMAD.WIDE R18, R19, 0x2, R12 ;  /* 0x0000000213127825 */ /* 0x000fe200078e020c */
[----:B0-----:R-:W-:-:S03]  /*5690*/  PRMT R22, R22, 0x7632, R22 ;  /* 0x0000763216167816 */ /* 0x001fc60000000016 */
[----:B------:R-:W-:Y:S01]  /*56a0*/  IMAD.WIDE R16, R25, 0x2, R12 ;  /* 0x0000000219107825 */ /* 0x000fe200078e020c */
[----:B------:R-:W-:Y:S01]  /*56b0*/  PRMT R25, R28, 0x7632, R25 ;  /* 0x000076321c197816 */ /* 0x000fe20000000019 */
[----:B------:R0:W-:Y:S02]  /*56c0*/  STG.E.U16 desc[UR8][R14.64], R22 ;  /* 0x000000160e007986 */ /* 0x0001e4000c101508 */
[----:B------:R-:W-:Y:S01]  /*56d0*/  IMAD.WIDE R12, R23, 0x2, R12 ;  /* 0x00000002170c7825 */ /* 0x000fe200078e020c */
[----:B------:R-:W-:Y:S01]  /*56e0*/  PRMT R23, R24, 0x7632, R23 ;  /* 0x0000763218177816 */ /* 0x000fe20000000017 */
[----:B------:R0:W-:Y:S02]  /*56f0*/  STG.E.U16 desc[UR8][R20.64], R24 ;  /* 0x0000001814007986 */ /* 0x0001e4000c101508 */
[C---:B------:R-:W-:Y:S02]  /*5700*/  IMAD.WIDE R26, R7.reuse, 0x10, R10 ;  /* 0x00000010071a7825 */ /* 0x040fe400078e020a */
[----:B------:R0:W-:Y:S02]  /*5710*/  STG.E.U16 desc[UR8][R18.64], R23 ;  /* 0x0000001712007986 */ /* 0x0001e4000c101508 */
[----:B------:R-:W-:-:S02]  /*5720*/  IMAD.WIDE R10, R7, 0x4, R8 ;  /* 0x00000004070a7825 */ /* 0x000fc400078e0208 */
[----:B------:R0:W-:Y:S04]  /*5730*/  STG.E.U16 desc[UR8][R16.64], R28 ;  /* 0x0000001c10007986 */ /* 0x0001e8000c101508 */
[----:B------:R0:W-:Y:S01]  /*5740*/  STG.E.U16 desc[UR8][R12.64], R25 ;  /* 0x000000190c007986 */ /* 0x0001e2000c101508 */
[----:B------:R-:W-:Y:S05]  /*5750*/  BRA.U !UP0, `(.L_x_17) ;  /* 0xfffffff108007547 */ /* 0x000fea000b83ffff */
.L_x_15:
[----:B------:R-:W1:Y:S02]  /*5760*/  LDCU UR5, c[0x0][0x3d0] ;  /* 0x00007a00ff0577ac */ /* 0x000e640008000800 */
[----:B-1----:R-:W-:-:S04]  /*5770*/  UISETP.LT.AND UP0, UPT, UR10, UR5, UPT ;  /* 0x000000050a00728c */ /* 0x002fc8000bf01270 */
[----:B------:R-:W-:-:S04]  /*5780*/  USEL UR5, UR10, UR5, UP0 ;  /* 0x000000050a057287 */ /* 0x000fc80008000000 */
[----:B------:R-:W-:-:S09]  /*5790*/  UISETP.GT.AND UP0, UPT, UR5, UR13, UPT ;  /* 0x0000000d0500728c */ /* 0x000fd2000bf04270 */
[----:B------:R-:W-:Y:S05]  /*57a0*/  BRA.U !UP0, `(.L_x_18) ;  /* 0x00000011085c7547 */ /* 0x000fea000b800000 */
[----:B------:R-:W1:Y:S01]  /*57b0*/  S2UR UR12, SR_CgaCtaId ;  /* 0x00000000000c79c3 */ /* 0x000e620000008800 */
[----:B------:R-:W2:Y:S01]  /*57c0*/  LDCU.64 UR6, c[0x0][0x3a0] ;  /* 0x00007400ff0677ac */ /* 0x000ea20008000a00 */
[----:B------:R-:W-:Y:S02]  /*57d0*/  MOV R10, R26 ;  /* 0x0000001a000a7202 */ /* 0x000fe40000000f00 */
[----:B------:R-:W-:Y:S01]  /*57e0*/  MOV R11, R27 ;  /* 0x0000001b000b7202 */ /* 0x000fe20000000f00 */
[----:B------:R-:W-:Y:S01]  /*57f0*/  UMOV UR11, 0x400 ;  /* 0x00000400000b7882 */ /* 0x000fe20000000000 */
[----:B------:R-:W3:Y:S01]  /*5800*/  LDCU UR14, c[0x0][0x3ac] ;  /* 0x00007580ff0e77ac */ /* 0x000ee20008000800 */
[----:B--2---:R-:W-:Y:S02]  /*5810*/  UIMAD.WIDE.U32 UR6, UR13, 0x4, UR6 ;  /* 0x000000040d0678a5 */ /* 0x004fe4000f8e0006 */
[----:B-1----:R-:W-:Y:S02]  /*5820*/  ULEA UR11, UR12, UR11, 0x18 ;  /* 0x0000000b0c0b7291 */ /* 0x002fe4000f8ec0ff */
[----:B------:R-:W-:-:S02]  /*5830*/  UIADD3 UR12, UP0, UPT, UR6, 0x2, URZ ;  /* 0x00000002060c7890 */ /* 0x000fc4000ff1e0ff */
[----:B------:R-:W-:Y:S02]  /*5840*/  ULEA UR11, UR4, UR11, 0x1 ;  /* 0x0000000b040b7291 */ /* 0x000fe4000f8e08ff */
[----:B------:R-:W-:Y:S02]  /*5850*/  UIADD3.X UR7, UPT, UPT, URZ, UR7, URZ, UP0, !UPT ;  /* 0x00000007ff077290 */ /* 0x000fe400087fe4ff */
[----:B---3--:R-:W-:-:S12]  /*5860*/  UIADD3 UR6, UPT, UPT, UR11, 0x20, URZ ;  /* 0x000000200b067890 */ /* 0x008fd8000fffe0ff */
.L_x_20:
[----:B01----:R-:W-:Y:S01]  /*5870*/  MOV R15, UR14 ;  /* 0x0000000e000f7c02 */ /* 0x003fe20008000f00 */
[----:B------:R-:W2:Y:S01]  /*5880*/  LDG.E.CONSTANT R7, desc[UR8][R10.64] ;  /* 0x000000080a077981 */ /* 0x000ea2000c1e9900 */
[----:B------:R-:W-:Y:S01]  /*5890*/  IMAD.U32 R9, RZ, RZ, UR14 ;  /* 0x0000000eff097e24 */ /* 0x000fe2000f8e00ff */
[----:B------:R-:W0:Y:S02]  /*58a0*/  LDC.64 R12, c[0x0][0x3b8] ;  /* 0x0000ee00ff0c7b82 */ /* 0x000e240000000a00 */
[----:B------:R-:W-:Y:S01]  /*58b0*/  IMAD.WIDE R14, R15, 0x4, R10 ;  /* 0x000000040f0e7825 */ /* 0x000fe200078e020a */
[----:B------:R-:W1:Y:S04]  /*58c0*/  LDS.U16 R21, [UR6+-0x20] ;  /* 0xffffe006ff157984 */ /* 0x000e680008000400 */
[----:B------:R3:W5:Y:S01]  /*58d0*/  LDG.E.CONSTANT R18, desc[UR8][R14.64] ;  /* 0x000000080e127981 */ /* 0x000762000c1e9900 */
[----:B------:R-:W-:-:S03]  /*58e0*/  IMAD.WIDE R8, R9, 0x4, R14 ;  /* 0x0000000409087825 */ /* 0x000fc600078e020e */
[----:B------:R-:W4:Y:S04]  /*58f0*/  LDS.U16 R29, [UR6+-0x1e] ;  /* 0xffffe206ff1d7984 */ /* 0x000f280008000400 */
[----:B------:R3:W5:Y:S01]  /*5900*/  LDG.E.CONSTANT R19, desc[UR8][R8.64] ;  /* 0x0000000808137981 */ /* 0x000762000c1e9900 */
[----:B------:R-:W-:-:S03]  /*5910*/  ISETP.NE.AND P0, PT, R6, UR13, PT ;  /* 0x0000000d06007c0c */ /* 0x000fc6000bf05270 */
[----:B------:R-:W0:Y:S01]  /*5920*/  LDS.U16 R27, [UR6+-0x1c] ;  /* 0xffffe406ff1b7984 */ /* 0x000e220008000400 */
[----:B-1----:R-:W-:Y:S01]  /*5930*/  IMAD R21, R21, UR14, R0 ;  /* 0x0000000e15157c24 */ /* 0x002fe2000f8e0200 */
[----:B--2---:R-:W-:-:S04]  /*5940*/  LOP3.LUT R16, R7, 0x70007, RZ, 0xc0, !PT ;  /* 0x0007000707107812 */ /* 0x004fc800078ec0ff */
[----:B------:R-:W-:-:S05]  /*5950*/  LOP3.LUT R16, R16, 0x64006400, RZ, 0xfc, !PT ;  /* 0x6400640010107812 */ /* 0x000fca00078efcff */
[----:B------:R-:W-:Y:S01]  /*5960*/  HADD2 R20, R16, -1028, -1028 ;  /* 0xe404e40410147430 */ /* 0x000fe20000000000 */
[----:B0--34-:R-:W-:Y:S06]  /*5970*/  @P0 BRA `(.L_x_19) ;  /* 0x0000000000580947 */ /* 0x019fec0003800000 */
        /* <DEDUP_REMOVED lines=22> */
.L_x_19:
[----:B------:R-:W0:Y:S01]  /*5ae0*/  LDS.U16 R17, [UR6+-0x1a] ;  /* 0xffffe606ff117984 */ /* 0x000e220008000400 */
[----:B------:R-:W-:Y:S01]  /*5af0*/  LOP3.LUT R14, R7, 0x380038, RZ, 0xc0, !PT ;  /* 0x00380038070e7812 */ /* 0x000fe200078ec0ff */
[----:B------:R-:W-:Y:S02]  /*5b00*/  HFMA2 R16, R20, R5, -RZ ;  /* 0x0000000514107231 */ /* 0x000fe400001000ff */
[----:B------:R-:W-:Y:S01]  /*5b10*/  IMAD.WIDE R20, R21, 0x2, R12 ;  /* 0x0000000215147825 */ /* 0x000fe200078e020c */
[----:B------:R-:W1:Y:S01]  /*5b20*/  LDS.U16 R25, [UR6+-0x18] ;  /* 0xffffe806ff197984 */ /* 0x000e620008000400 */
[----:B------:R-:W-:Y:S01]  /*5b30*/  MOV R26, 0x3000 ;  /* 0x00003000001a7802 */ /* 0x000fe20000000f00 */
[----:B------:R-:W-:Y:S01]  /*5b40*/  UIADD3 UR12, UP0, UPT, UR12, 0x80, URZ ;  /* 0x000000800c0c7890 */ /* 0x000fe2000ff1e0ff */
[----:B------:R-:W-:Y:S01]  /*5b50*/  IMAD R15, R29, UR14, R0 ;  /* 0x0000000e1d0f7c24 */ /* 0x000fe2000f8e0200 */
[----:B------:R-:W2:Y:S01]  /*5b60*/  LDS.U16 R23, [UR6+-0x16] ;  /* 0xffffea06ff177984 */ /* 0x000ea20008000400 */
[----:B------:R-:W-:Y:S01]  /*5b70*/  LOP3.LUT R29, R14, 0x64006400, RZ, 0xfc, !PT ;  /* 0x640064000e1d7812 */ /* 0x000fe200078efcff */
[----:B------:R-:W-:Y:S01]  /*5b80*/  UIADD3 UR13, UPT, UPT, UR13, 0x20, URZ ;  /* 0x000000200d0d7890 */ /* 0x000fe2000fffe0ff */
[----:B------:R-:W-:Y:S01]  /*5b90*/  IMAD.WIDE R14, R15, 0x2, R12 ;  /* 0x000000020f0e7825 */ /* 0x000fe200078e020c */
[----:B------:R3:W-:Y:S01]  /*5ba0*/  STG.E.U16 desc[UR8][R20.64], R16 ;  /* 0x0000001014007986 */ /* 0x0007e2000c101508 */
[----:B------:R-:W-:-:S02]  /*5bb0*/  SHF.R.U32.HI R24, RZ, 0x6, R7 ;  /* 0x00000006ff187819 */ /* 0x000fc40000011607 */
[----:B------:R-:W-:Y:S01]  /*5bc0*/  HFMA2 R29, R29, R26.H0_H0, -132, -132 ;  /* 0xd820d8201d1d7431 */ /* 0x000fe2000004001a */
[----:B------:R-:W-:Y:S01]  /*5bd0*/  SHF.R.U32.HI R7, RZ, 0xf, R7 ;  /* 0x0000000fff077819 */ /* 0x000fe20000011607 */
[----:B------:R-:W-:Y:S01]  /*5be0*/  LDS.U16 R22, [UR6+-0x14] ;  /* 0xffffec06ff167984 */ /* 0x000fe20008000400 */
[----:B------:R-:W-:Y:S02]  /*5bf0*/  UIADD3.X UR7, UPT, UPT, URZ, UR7, URZ, UP0, !UPT ;  /* 0x00000007ff077290 */ /* 0x000fe400087fe4ff */
[----:B------:R-:W-:Y:S02]  /*5c00*/  UISETP.GE.AND UP0, UPT, UR13, UR5, UPT ;  /* 0x000000050d00728c */ /* 0x000fe4000bf06270 */
[----:B------:R-:W-:Y:S01]  /*5c10*/  UIADD3 UR4, UPT, UPT, UR4, 0x20, URZ ;  /* 0x0000002004047890 */ /* 0x000fe2000fffe0ff */
[----:B---3--:R-:W-:Y:S02]  /*5c20*/  PRMT R21, R16, 0x7632, R21 ;  /* 0x0000763210157816 */ /* 0x008fe40000000015 */
[----:B------:R-:W-:-:S03]  /*5c30*/  LOP3.LUT R16, R24, 0x70007, RZ, 0xc0, !PT ;  /* 0x0007000718107812 */ /* 0x000fc600078ec0ff */
[----:B------:R3:W-:Y:S01]  /*5c40*/  STG.E.U16 desc[UR8][R14.64], R21 ;  /* 0x000000150e007986 */ /* 0x0007e2000c101508 */
[----:B------:R-:W-:-:S05]  /*5c50*/  LOP3.LUT R16, R16, 0x64006400, RZ, 0xfc, !PT ;  /* 0x6400640010107812 */ /* 0x000fca00078efcff */
[----:B------:R-:W-:-:S04]  /*5c60*/  HADD2 R28, R16, -1028, -1028 ;  /* 0xe404e404101c7430 */ /* 0x000fc80000000000 */
[-C--:B------:R-:W-:Y:S02]  /*5c70*/  HFMA2 R28, R28, R5.reuse, -RZ ;  /* 0x000000051c1c7231 */ /* 0x080fe400001000ff */
[--C-:B0-----:R-:W-:Y:S02]  /*5c80*/  IMAD R17, R17, UR14, R0.reuse ;  /* 0x0000000e11117c24 */ /* 0x101fe4000f8e0200 */
[----:B---3--:R-:W-:Y:S02]  /*5c90*/  HMUL2 R15, R29, R5 ;  /* 0x000000051d0f7232 */ /* 0x008fe40000000000 */
[--C-:B------:R-:W-:Y:S01]  /*5ca0*/  IMAD R21, R27, UR14, R0.reuse ;  /* 0x0000000e1b157c24 */ /* 0x100fe2000f8e0200 */
[----:B------:R-:W0:Y:S01]  /*5cb0*/  LDS.U16 R29, [UR6+-0x12] ;  /* 0xffffee06ff1d7984 */ /* 0x000e220008000400 */
[----:B-1----:R-:W-:Y:S02]  /*5cc0*/  IMAD R25, R25, UR14, R0 ;  /* 0x0000000e19197c24 */ /* 0x002fe4000f8e0200 */
[----:B------:R-:W-:Y:S01]  /*5cd0*/  IMAD.WIDE R20, R21, 0x2, R12 ;  /* 0x0000000215147825 */ /* 0x000fe200078e020c */
[----:B------:R-:W1:Y:S04]  /*5ce0*/  LDS.U16 R27, [UR6+-0x10] ;  /* 0xfffff006ff1b7984 */ /* 0x000e680008000400 */
[----:B------:R3:W-:Y:S02]  /*5cf0*/  STG.E.U16 desc[UR8][R20.64], R15 ;  /* 0x0000000f14007986 */ /* 0x0007e4000c101508 */
[----:B---3--:R-:W-:Y:S01]  /*5d00*/  PRMT R21, R15, 0x7632, R21 ;  /* 0x000076320f157816 */ /* 0x008fe20000000015 */
[----:B------:R-:W-:Y:S01]  /*5d10*/  IMAD.WIDE R14, R17, 0x2, R12 ;  /* 0x00000002110e7825 */ /* 0x000fe200078e020c */
[----:B------:R-:W-:-:S02]  /*5d20*/  LOP3.LUT R20, R24, 0x380038, RZ, 0xc0, !PT ;  /* 0x0038003818147812 */ /* 0x000fc400078ec0ff */
[----:B------:R-:W-:Y:S01]  /*5d30*/  LOP3.LUT R24, R24, 0x1c001c0, RZ, 0xc0, !PT ;  /* 0x01c001c018187812 */ /* 0x000fe200078ec0ff */
[----:B------:R-:W-:Y:S01]  /*5d40*/  IMAD.WIDE R16, R25, 0x2, R12 ;  /* 0x0000000219107825 */ /* 0x000fe200078e020c */
[----:B------:R2:W-:Y:S04]  /*5d50*/  STG.E.U16 desc[UR8][R14.64], R21 ;  /* 0x000000150e007986 */ /* 0x0005e8000c101508 */
[----:B------:R-:W3:Y:S04]  /*5d60*/  LDS.U16 R25, [UR6+-0xe] ;  /* 0xfffff206ff197984 */ /* 0x000ee80008000400 */
[----:B------:R4:W-:Y:S01]  /*5d70*/  STG.E.U16 desc[UR8][R16.64], R28 ;  /* 0x0000001c10007986 */ /* 0x0009e2000c101508 */
[--C-:B--2---:R-:W-:Y:S01]  /*5d80*/  IMAD R21, R23, UR14, R0.reuse ;  /* 0x0000000e17157c24 */ /* 0x104fe2000f8e0200 */
[----:B------:R-:W-:Y:S01]  /*5d90*/  LOP3.LUT R23, R20, 0x64006400, RZ, 0xfc, !PT ;  /* 0x6400640014177812 */ /* 0x000fe200078efcff */
[----:B0-----:R-:W-:Y:S01]  /*5da0*/  IMAD R29, R29, UR14, R0 ;  /* 0x0000000e1d1d7c24 */ /* 0x001fe2000f8e0200 */
[----:B------:R-:W-:Y:S01]  /*5db0*/  PRMT R15, R28, 0x7632, R15 ;  /* 0x000076321c0f7816 */ /* 0x000fe2000000000f */
[----:B------:R-:W-:-:S04]  /*5dc0*/  IMAD.WIDE R20, R21, 0x2, R12 ;  /* 0x0000000215147825 */ /* 0x000fc800078e020c */
[----:B------:R-:W-:Y:S01]  /*5dd0*/  HFMA2 R23, R23, R26.H0_H0, -132, -132 ;  /* 0xd820d82017177431 */ /* 0x000fe2000004001a */
[----:B----4-:R-:W-:Y:S01]  /*5de0*/  MOV R28, 0x2400 ;  /* 0x00002400001c7802 */ /* 0x010fe20000000f00 */
[----:B------:R0:W-:Y:S01]  /*5df0*/  STG.E.U16 desc[UR8][R20.64], R15 ;  /* 0x0000000f14007986 */ /* 0x0001e2000c101508 */
[----:B------:R-:W-:Y:S01]  /*5e00*/  LOP3.LUT R17, R24, 0x64006400, RZ, 0xfc, !PT ;  /* 0x6400640018117812 */ /* 0x000fe200078efcff */
[----:B-1----:R-:W-:Y:S01]  /*5e10*/  IMAD R27, R27, UR14, R0 ;  /* 0x0000000e1b1b7c24 */ /* 0x002fe2000f8e0200 */
[----:B------:R-:W-:-:S05]  /*5e20*/  PRMT R26, R26, 0x5410, R28 ;  /* 0x000054101a1a7816 */ /* 0x000fca000000001c */
[----:B------:R-:W-:Y:S02]  /*5e30*/  HFMA2 R24, R17, R26.H1_H1, -20, -20 ;  /* 0xcd00cd0011187431 */ /* 0x000fe4000006001a */
[----:B------:R-:W-:Y:S02]  /*5e40*/  IMAD.WIDE R16, R29, 0x2, R12 ;  /* 0x000000021d107825 */ /* 0x000fe400078e020c */
[----:B------:R-:W-:Y:S02]  /*5e50*/  LDS.U16 R29, [UR6+-0x8] ;  /* 0xfffff806ff1d7984 */ /* 0x000fe40008000400 */
[-C--:B0-----:R-:W-:Y:S02]  /*5e60*/  HMUL2 R21, R23, R5.reuse ;  /* 0x0000000517157232 */ /* 0x081fe40000000000 */
[----:B------:R-:W-:Y:S02]  /*5e70*/  IMAD R15, R22, UR14, R0 ;  /* 0x0000000e160f7c24 */ /* 0x000fe4000f8e0200 */
[----:B------:R-:W-:Y:S01]  /*5e80*/  HFMA2 R24, R24, R5, -RZ ;  /* 0x0000000518187231 */ /* 0x000fe200001000ff */
[----:B------:R-:W-:Y:S01]  /*5e90*/  LDS.U16 R23, [UR6+-0xc] ;  /* 0xfffff406ff177984 */ /* 0x000fe20008000400 */
[----:B------:R-:W-:Y:S01]  /*5ea0*/  IMAD.WIDE R14, R15, 0x2, R12 ;  /* 0x000000020f0e7825 */ /* 0x000fe200078e020c */
[----:B------:R-:W-:-:S02]  /*5eb0*/  PRMT R28, R21, 0x7632, R28 ;  /* 0x00007632151c7816 */ /* 0x000fc4000000001c */
[----:B------:R-:W0:Y:S04]  /*5ec0*/  LDS.U16 R22, [UR6+-0xa] ;  /* 0xfffff606ff167984 */ /* 0x000e280008000400 */
[----:B------:R3:W-:Y:S04]  /*5ed0*/  STG.E.U16 desc[UR8][R14.64], R21 ;  /* 0x000000150e007986 */ /* 0x0007e8000c101508 */
[----:B------:R1:W-:Y:S01]  /*5ee0*/  STG.E.U16 desc[UR8][R16.64], R28 ;  /* 0x0000001c10007986 */ /* 0x0003e2000c101508 */
[----:B---3--:R-:W-:Y:S01]  /*5ef0*/  IMAD R15, R25, UR14, R0 ;  /* 0x0000000e190f7c24 */ /* 0x008fe2000f8e0200 */
[----:B-----5:R-:W-:Y:S01]  /*5f00*/  LOP3.LUT R25, R18, 0x70007, RZ, 0xc0, !PT ;  /* 0x0007000712197812 */ /* 0x020fe200078ec0ff */
[----:B------:R-:W-:Y:S01]  /*5f10*/  IMAD.WIDE R20, R27, 0x2, R12 ;  /* 0x000000021b147825 */ /* 0x000fe200078e020c */
[----:B-1----:R-:W-:Y:S01]  /*5f20*/  PRMT R17, R24, 0x7632, R17 ;  /* 0x0000763218117816 */ /* 0x002fe20000000011 */
[----:B------:R-:W1:Y:S02]  /*5f30*/  LDS.U16 R27, [UR6+-0x6] ;  /* 0xfffffa06ff1b7984 */ /* 0x000e640008000400 */
[----:B------:R-:W-:Y:S01]  /*5f40*/  IMAD.WIDE R14, R15, 0x2, R12 ;  /* 0x000000020f0e7825 */ /* 0x000fe200078e020c */
[----:B------:R-:W-:Y:S01]  /*5f50*/  LOP3.LUT R25, R25, 0x64006400, RZ, 0xfc, !PT ;  /* 0x6400640019197812 */ /* 0x000fe200078efcff */
[----:B------:R2:W-:Y:S04]  /*5f60*/  STG.E.U16 desc[UR8][R20.64], R24 ;  /* 0x0000001814007986 */ /* 0x0005e8000c101508 */
[----:B------:R3:W-:Y:S01]  /*5f70*/  STG.E.U16 desc[UR8][R14.64], R17 ;  /* 0x000000110e007986 */ /* 0x0007e2000c101508 */
[----:B--2---:R-:W-:Y:S01]  /*5f80*/  LOP3.LUT R20, R18, 0x380038, RZ, 0xc0, !PT ;  /* 0x0038003812147812 */ /* 0x004fe200078ec0ff */
[----:B0-----:R-:W-:-:S02]  /*5f90*/  IMAD R21, R22, UR14, R0 ;  /* 0x0000000e16157c24 */ /* 0x001fc4000f8e0200 */
[----:B---3--:R-:W-:Y:S02]  /*5fa0*/  HADD2 R15, R25, -1028, -1028 ;  /* 0xe404e404190f7430 */ /* 0x008fe40000000000 */
[----:B------:R-:W-:Y:S01]  /*5fb0*/  IMAD R17, R23, UR14, R0 ;  /* 0x0000000e17117c24 */ /* 0x000fe2000f8e0200 */
[----:B------:R-:W0:Y:S01]  /*5fc0*/  LDS.U16 R25, [UR6+-0x4] ;  /* 0xfffffc06ff197984 */ /* 0x000e220008000400 */
[----:B------:R-:W-:Y:S01]  /*5fd0*/  LOP3.LUT R22, R20, 0x64006400, RZ, 0xfc, !PT ;  /* 0x6400640014167812 */ /* 0x000fe200078efcff */
[----:B------:R-:W-:Y:S02]  /*5fe0*/  HMUL2 R15, R15, R5 ;  /* 0x000000050f0f7232 */ /* 0x000fe40000000000 */
[----:B------:R-:W-:Y:S01]  /*5ff0*/  IMAD.WIDE R16, R17, 0x2, R12 ;  /* 0x0000000211107825 */ /* 0x000fe200078e020c */
[----:B------:R-:W-:Y:S02]  /*6000*/  LDS.U16 R23, [UR6+-0x2] ;  /* 0xfffffe06ff177984 */ /* 0x000fe40008000400 */
[----:B------:R-:W-:Y:S01]  /*6010*/  PRMT R24, R15, 0x7610, R24 ;  /* 0x000076100f187816 */ /* 0x000fe20000000018 */
[----:B------:R-:W-:Y:S01]  /*6020*/  IMAD.WIDE R20, R21, 0x2, R12 ;  /* 0x0000000215147825 */ /* 0x000fe200078e020c */
[----:B------:R-:W-:-:S03]  /*6030*/  PRMT R14, R15, 0x7632, R14 ;  /* 0x000076320f0e7816 */ /* 0x000fc6000000000e */
[--C-:B------:R-:W-:Y:S01]  /*6040*/  IMAD R15, R29, UR14, R0.reuse ;  /* 0x0000000e1d0f7c24 */ /* 0x100fe2000f8e0200 */
[----:B------:R2:W-:Y:S04]  /*6050*/  STG.E.U16 desc[UR8][R16.64], R24 ;  /* 0x0000001810007986 */ /* 0x0005e8000c101508 */
[----:B------:R-:W3:Y:S01]  /*6060*/  LDS.U16 R29, [UR6] ;  /* 0x00000006ff1d7984 */ /* 0x000ee20008000400 */
[----:B-1----:R-:W-:-:S03]  /*6070*/  IMAD R28, R27, UR14, R0 ;  /* 0x0000000e1b1c7c24 */ /* 0x002fc6000f8e0200 */
[----:B------:R1:W-:Y:S01]  /*6080*/  STG.E.U16 desc[UR8][R20.64], R14 ;  /* 0x0000000e14007986 */ /* 0x0003e2000c101508 */
[----:B--2---:R-:W-:Y:S01]  /*6090*/  HFMA2 R17, R22, R26.H0_H0, -132, -132 ;  /* 0xd820d82016117431 */ /* 0x004fe2000004001a */
[----:B------:R-:W-:Y:S02]  /*60a0*/  SHF.R.U32.HI R22, RZ, 0x6, R18 ;  /* 0x00000006ff167819 */ /* 0x000fe40000011612 */
[----:B------:R-:W2:Y:S01]  /*60b0*/  LDS.U16 R24, [UR6+0x2] ;  /* 0x00000206ff187984 */ /* 0x000ea20008000400 */
[----:B------:R-:W-:Y:S01]  /*60c0*/  HFMA2 R17, R17, R5, -RZ ;  /* 0x0000000511117231 */ /* 0x000fe200001000ff */
[----:B------:R-:W-:Y:S01]  /*60d0*/  LOP3.LUT R16, R22, 0x70007, RZ, 0xc0, !PT ;  /* 0x0007000716107812 */ /* 0x000fe200078ec0ff */
[----:B-1----:R-:W-:-:S03]  /*60e0*/  IMAD.WIDE R14, R15, 0x2, R12 ;  /* 0x000000020f0e7825 */ /* 0x002fc600078e020c */
[----:B------:R-:W-:Y:S02]  /*60f0*/  LOP3.LUT R16, R16, 0x64006400, RZ, 0xfc, !PT ;  /* 0x6400640010107812 */ /* 0x000fe400078efcff */
[----:B------:R1:W-:Y:S03]  /*6100*/  STG.E.U16 desc[UR8][R14.64], R17 ;  /* 0x000000110e007986 */ /* 0x0003e6000c101508 */
[----:B------:R-:W-:Y:S02]  /*6110*/  HADD2 R27, R16, -1028, -1028 ;  /* 0xe404e404101b7430 */ /* 0x000fe40000000000 */
[----:B0-----:R-:W-:Y:S02]  /*6120*/  IMAD R21, R25, UR14, R0 ;  /* 0x0000000e19157c24 */ /* 0x001fe4000f8e0200 */
[----:B------:R-:W-:Y:S01]  /*6130*/  LDS.U16 R25, [UR6+0x4] ;  /* 0x00000406ff197984 */ /* 0x000fe20008000400 */
[----:B------:R-:W-:Y:S01]  /*6140*/  HMUL2 R27, R27, R5 ;  /* 0x000000051b1b7232 */ /* 0x000fe20000000000 */
[----:B-1----:R-:W-:Y:S01]  /*6150*/  PRMT R15, R17, 0x7632, R15 ;  /* 0x00007632110f7816 */ /* 0x002fe2000000000f */
[----:B------:R-:W-:-:S05]  /*6160*/  IMAD.WIDE R16, R28, 0x2, R12 ;  /* 0x000000021c107825 */ /* 0x000fca00078e020c */
[----:B------:R0:W-:Y:S01]  /*6170*/  STG.E.U16 desc[UR8][R16.64], R15 ;  /* 0x0000000f10007986 */ /* 0x0001e2000c101508 */
[----:B---3--:R-:W-:Y:S02]  /*6180*/  IMAD R29, R29, UR14, R0 ;  /* 0x0000000e1d1d7c24 */ /* 0x008fe4000f8e0200 */
[----:B0-----:R-:W-:Y:S01]  /*6190*/  IMAD.WIDE R14, R21, 0x2, R12 ;  /* 0x00000002150e7825 */ /* 0x001fe200078e020c */
[----:B------:R-:W-:-:S03]  /*61a0*/  PRMT R17, R27, 0x7610, R17 ;  /* 0x000076101b117816 */ /* 0x000fc60000000011 */
[----:B------:R-:W-:Y:S01]  /*61b0*/  IMAD R21, R23, UR14, R0 ;  /* 0x0000000e17157c24 */ /* 0x000fe2000f8e0200 */
[C---:B------:R-:W-:Y:S01]  /*61c0*/  LOP3.LUT R23, R22.reuse, 0x380038, RZ, 0xc0, !PT ;  /* 0x0038003816177812 */ /* 0x040fe200078ec0ff */
[----:B------:R0:W-:Y:S01]  /*61d0*/  STG.E.U16 desc[UR8][R14.64], R17 ;  /* 0x000000110e007986 */ /* 0x0001e2000c101508 */
[----:B------:R-:W-:Y:S01]  /*61e0*/  LOP3.LUT R22, R22, 0x1c001c0, RZ, 0xc0, !PT ;  /* 0x01c001c016167812 */ /* 0x000fe200078ec0ff */
[----:B------:R-:W-:Y:S01]  /*61f0*/  IMAD.WIDE R20, R21, 0x2, R12 ;  /* 0x0000000215147825 */ /* 0x000fe200078e020c */
[----:B------:R-:W-:Y:S02]  /*6200*/  LOP3.LUT R28, R23, 0x64006400, RZ, 0xfc, !PT ;  /* 0x64006400171c7812 */ /* 0x000fe400078efcff */
[----:B------:R-:W1:Y:S01]  /*6210*/  LDS.U16 R23, [UR6+0x6] ;  /* 0x00000606ff177984 */ /* 0x000e620008000400 */
[----:B------:R-:W-:Y:S02]  /*6220*/  LOP3.LUT R22, R22, 0x64006400, RZ, 0xfc, !PT ;  /* 0x6400640016167812 */ /* 0x000fe400078efcff */
[----:B0-----:R-:W-:Y:S01]  /*6230*/  PRMT R15, R27, 0x7632, R15 ;  /* 0x000076321b0f7816 */ /* 0x001fe2000000000f */
[----:B--2---:R-:W-:Y:S01]  /*6240*/  IMAD R17, R24, UR14, R0 ;  /* 0x0000000e18117c24 */ /* 0x004fe2000f8e0200 */
[----:B------:R-:W0:Y:S03]  /*6250*/  LDS.U16 R27, [UR6+0x8] ;  /* 0x00000806ff1b7984 */ /* 0x000e260008000400 */
[--C-:B------:R-:W-:Y:S01]  /*6260*/  IMAD.WIDE R16, R17, 0x2, R12.reuse ;  /* 0x0000000211107825 */ /* 0x100fe200078e020c */
[----:B------:R2:W-:Y:S04]  /*6270*/  STG.E.U16 desc[UR8][R20.64], R15 ;  /* 0x0000000f14007986 */ /* 0x0005e8000c101508 */
[----:B------:R-:W-:Y:S01]  /*6280*/  LDS.U16 R24, [UR6+0xe] ;  /* 0x00000e06ff187984 */ /* 0x000fe20008000400 */
[----:B--2---:R-:W-:-:S04]  /*6290*/  IMAD.WIDE R14, R29, 0x2, R12 ;  /* 0x000000021d0e7825 */ /* 0x004fc800078e020c */
[----:B------:R-:W-:Y:S01]  /*62a0*/  HFMA2 R21, R28, R26.H0_H0, -132, -132 ;  /* 0xd820d8201c157431 */ /* 0x000fe2000004001a */
[----:B------:R-:W2:Y:S03]  /*62b0*/  LDS.U16 R29, [UR6+0xa] ;  /* 0x00000a06ff1d7984 */ /* 0x000ea60008000400 */
[----:B------:R-:W-:-:S05]  /*62c0*/  HFMA2 R21, R21, R5, -RZ ;  /* 0x0000000515157231 */ /* 0x000fca00001000ff */
[----:B------:R-:W-:-:S05]  /*62d0*/  PRMT R28, R21, 0x7610, R28 ;  /* 0x00007610151c7816 */ /* 0x000fca000000001c */
[----:B------:R3:W-:Y:S01]  /*62e0*/  STG.E.U16 desc[UR8][R14.64], R28 ;  /* 0x0000001c0e007986 */ /* 0x0007e2000c101508 */
[----:B-1----:R-:W-:Y:S01]  /*62f0*/  IMAD R23, R23, UR14, R0 ;  /* 0x0000000e17177c24 */ /* 0x002fe2000f8e0200 */
[----:B---3--:R-:W-:Y:S01]  /*6300*/  PRMT R14, R21, 0x7632, R14 ;  /* 0x00007632150e7816 */ /* 0x008fe2000000000e */
[----:B------:R-:W-:Y:S02]  /*6310*/  IMAD R21, R25, UR14, R0 ;  /* 0x0000000e19157c24 */ /* 0x000fe4000f8e0200 */
[----:B------:R-:W-:Y:S01]  /*6320*/  HFMA2 R15, R22, R26.H1_H1, -20, -20 ;  /* 0xcd00cd00160f7431 */ /* 0x000fe2000006001a */
[----:B------:R-:W1:Y:S01]  /*6330*/  LDS.U16 R25, [UR6+0xc] ;  /* 0x00000c06ff197984 */ /* 0x000e620008000400 */
[----:B------:R-:W-:Y:S01]  /*6340*/  LOP3.LUT R22, R19, 0x70007, RZ, 0xc0, !PT ;  /* 0x0007000713167812 */ /* 0x000fe200078ec0ff */
[----:B------:R-:W-:-:S04]  /*6350*/  IMAD.WIDE R20, R21, 0x2, R12 ;  /* 0x0000000215147825 */ /* 0x000fc800078e020c */
[----:B------:R-:W-:Y:S01]  /*6360*/  HMUL2 R15, R15, R5 ;  /* 0x000000050f0f7232 */ /* 0x000fe20000000000 */
[----:B------:R0:W-:Y:S01]  /*6370*/  STG.E.U16 desc[UR8][R16.64], R14 ;  /* 0x0000000e10007986 */ /* 0x0001e2000c101508 */
[----:B------:R-:W-:-:S03]  /*6380*/  LOP3.LUT R22, R22, 0x64006400, RZ, 0xfc, !PT ;  /* 0x6400640016167812 */ /* 0x000fc600078efcff */
[----:B------:R3:W-:Y:S01]  /*6390*/  STG.E.U16 desc[UR8][R20.64], R15 ;  /* 0x0000000f14007986 */ /* 0x0007e2000c101508 */
[----:B------:R-:W-:Y:S01]  /*63a0*/  PRMT R28, R15, 0x7632, R28 ;  /* 0x000076320f1c7816 */ /* 0x000fe2000000001c */
[----:B0-----:R-:W-:Y:S02]  /*63b0*/  IMAD R14, R27, UR14, R0 ;  /* 0x0000000e1b0e7c24 */ /* 0x001fe4000f8e0200 */
[----:B------:R-:W0:Y:S01]  /*63c0*/  LDS.U16 R27, [UR6+0x10] ;  /* 0x00001006ff1b7984 */ /* 0x000e220008000400 */
[----:B------:R-:W-:-:S04]  /*63d0*/  IMAD.WIDE R16, R23, 0x2, R12 ;  /* 0x0000000217107825 */ /* 0x000fc800078e020c */
[----:B---3--:R-:W-:Y:S01]  /*63e0*/  HADD2 R21, R22, -1028, -1028 ;  /* 0xe404e40416157430 */ /* 0x008fe20000000000 */
[----:B------:R-:W-:Y:S01]  /*63f0*/  LOP3.LUT R20, R19, 0x380038, RZ, 0xc0, !PT ;  /* 0x0038003813147812 */ /* 0x000fe200078ec0ff */
[----:B--2---:R-:W-:Y:S02]  /*6400*/  IMAD R23, R29, UR14, R0 ;  /* 0x0000000e1d177c24 */ /* 0x004fe4000f8e0200 */
[----:B------:R-:W-:Y:S01]  /*6410*/  HFMA2 R21, R21, R5, -RZ ;  /* 0x0000000515157231 */ /* 0x000fe200001000ff */
[----:B------:R-:W2:Y:S01]  /*6420*/  LDS.U16 R29, [UR6+0x12] ;  /* 0x00001206ff1d7984 */ /* 0x000ea20008000400 */
[----:B------:R-:W-:-:S03]  /*6430*/  IMAD.WIDE R14, R14, 0x2, R12 ;  /* 0x000000020e0e7825 */ /* 0x000fc600078e020c */
[----:B------:R3:W-:Y:S01]  /*6440*/  STG.E.U16 desc[UR8][R16.64], R28 ;  /* 0x0000001c10007986 */ /* 0x0007e2000c101508 */
[----:B------:R-:W-:Y:S01]  /*6450*/  IMAD.WIDE R22, R23, 0x2, R12 ;  /* 0x0000000217167825 */ /* 0x000fe200078e020c */
[C---:B---3--:R-:W-:Y:S02]  /*6460*/  PRMT R17, R21.reuse, 0x7610, R17 ;  /* 0x0000761015117816 */ /* 0x048fe40000000011 */
[--C-:B------:R-:W-:Y:S02]  /*6470*/  SHF.R.U32.HI R28, RZ, 0x6, R19.reuse ;  /* 0x00000006ff1c7819 */ /* 0x100fe40000011613 */
[----:B------:R-:W-:Y:S01]  /*6480*/  SHF.R.U32.HI R19, RZ, 0xd, R19 ;  /* 0x0000000dff137819 */ /* 0x000fe20000011613 */
[----:B------:R3:W-:Y:S02]  /*6490*/  STG.E.U16 desc[UR8][R14.64], R17 ;  /* 0x000000110e007986 */ /* 0x0007e4000c101508 */
[----:B---3--:R-:W-:Y:S02]  /*64a0*/  PRMT R15, R21, 0x7632, R15 ;  /* 0x00007632150f7816 */ /* 0x008fe4000000000f */
[----:B------:R-:W-:-:S02]  /*64b0*/  LOP3.LUT R21, R20, 0x64006400, RZ, 0xfc, !PT ;  /* 0x6400640014157812 */ /* 0x000fc400078efcff */
[----:B------:R-:W-:Y:S01]  /*64c0*/  LOP3.LUT R17, R28, 0x70007, RZ, 0xc0, !PT ;  /* 0x000700071c117812 */ /* 0x000fe200078ec0ff */
[----:B------:R3:W-:Y:S02]  /*64d0*/  STG.E.U16 desc[UR8][R22.64], R15 ;  /* 0x0000000f16007986 */ /* 0x0007e4000c101508 */
[----:B------:R-:W-:Y:S02]  /*64e0*/  HFMA2 R16, R21, R26.H0_H0, -132, -132 ;  /* 0xd820d82015107431 */ /* 0x000fe4000004001a */
[----:B-1----:R-:W-:Y:S01]  /*64f0*/  IMAD R21, R25, UR14, R0 ;  /* 0x0000000e19157c24 */ /* 0x002fe2000f8e0200 */
[----:B------:R-:W1:Y:S01]  /*6500*/  LDS.U16 R23, [UR6+0x14] ;  /* 0x00001406ff177984 */ /* 0x000e620008000400 */
[----:B------:R-:W-:Y:S01]  /*6510*/  LOP3.LUT R17, R17, 0x64006400, RZ, 0xfc, !PT ;  /* 0x6400640011117812 */ /* 0x000fe200078efcff */
[----:B------:R-:W-:Y:S02]  /*6520*/  HMUL2 R16, R16, R5 ;  /* 0x0000000510107232 */ /* 0x000fe40000000000 */
[----:B------:R-:W-:-:S04]  /*6530*/  IMAD.WIDE R20, R21, 0x2, R12 ;  /* 0x0000000215147825 */ /* 0x000fc800078e020c */
[----:B------:R-:W-:Y:S01]  /*6540*/  HADD2 R17, R17, -1028, -1028 ;  /* 0xe404e40411117430 */ /* 0x000fe20000000000 */
[----:B------:R-:W-:Y:S01]  /*6550*/  PRMT R25, R16, 0x7610, R25 ;  /* 0x0000761010197816 */ /* 0x000fe20000000019 */
[----:B---3--:R-:W-:Y:S01]  /*6560*/  IMAD R15, R24, UR14, R0 ;  /* 0x0000000e180f7c24 */ /* 0x008fe2000f8e0200 */
[----:B------:R-:W-:Y:S01]  /*6570*/  PRMT R22, R16, 0x7632, R22 ;  /* 0x0000763210167816 */ /* 0x000fe20000000016 */
[----:B------:R-:W-:Y:S02]  /*6580*/  LDS.U16 R24, [UR6+0x1c] ;  /* 0x00001c06ff187984 */ /* 0x000fe40008000400 */
[----:B------:R-:W-:Y:S02]  /*6590*/  IMAD.WIDE R14, R15, 0x2, R12 ;  /* 0x000000020f0e7825 */ /* 0x000fe400078e020c */
[----:B------:R3:W-:Y:S04]  /*65a0*/  STG.E.U16 desc[UR8][R20.64], R25 ;  /* 0x0000001914007986 */ /* 0x0007e8000c101508 */
[----:B------:R4:W-:Y:S04]  /*65b0*/  STG.E.U16 desc[UR8][R14.64], R22 ;  /* 0x000000160e007986 */ /* 0x0009e8000c101508 */
[----:B------:R-:W-:Y:S01]  /*65c0*/  LDS.U16 R22, [UR6+0x16] ;  /* 0x00001606ff167984 */ /* 0x000fe20008000400 */
[----:B---3--:R-:W-:-:S02]  /*65d0*/  HFMA2 R21, R17, R5, -RZ ;  /* 0x0000000511157231 */ /* 0x008fc400001000ff */
[--C-:B0-----:R-:W-:Y:S01]  /*65e0*/  IMAD R17, R27, UR14, R0.reuse ;  /* 0x0000000e1b117c24 */ /* 0x101fe2000f8e0200 */
[----:B------:R-:W0:Y:S01]  /*65f0*/  LDS.U16 R25, [UR6+0x1a] ;  /* 0x00001a06ff197984 */ /* 0x000e220008000400 */
[----:B--2---:R-:W-:Y:S01]  /*6600*/  IMAD R20, R29, UR14, R0 ;  /* 0x0000000e1d147c24 */ /* 0x004fe2000f8e0200 */
[C---:B----4-:R-:W-:Y:S01]  /*6610*/  LOP3.LUT R14, R28.reuse, 0x380038, RZ, 0xc0, !PT ;  /* 0x003800381c0e7812 */ /* 0x050fe200078ec0ff */
[----:B------:R-:W-:Y:S01]  /*6620*/  IMAD.WIDE R16, R17, 0x2, R12 ;  /* 0x0000000211107825 */ /* 0x000fe200078e020c */
[----:B------:R-:W2:Y:S01]  /*6630*/  LDS.U16 R27, [UR6+0x18] ;  /* 0x00001806ff1b7984 */ /* 0x000ea20008000400 */
[----:B------:R-:W-:Y:S02]  /*6640*/  LOP3.LUT R28, R28, 0x1c001c0, RZ, 0xc0, !PT ;  /* 0x01c001c01c1c7812 */ /* 0x000fe400078ec0ff */
[----:B------:R-:W-:Y:S01]  /*6650*/  LOP3.LUT R15, R14, 0x64006400, RZ, 0xfc, !PT ;  /* 0x640064000e0f7812 */ /* 0x000fe200078efcff */
[----:B------:R-:W3:Y:S01]  /*6660*/  LDS.U16 R29, [UR6+0x1e] ;  /* 0x00001e06ff1d7984 */ /* 0x000ee20008000400 */
[----:B------:R-:W-:Y:S01]  /*6670*/  LOP3.LUT R14, R7, 0x10001, RZ, 0xc0, !PT ;  /* 0x00010001070e7812 */ /* 0x000fe200078ec0ff */
[----:B------:R-:W-:-:S02]  /*6680*/  UIADD3 UR6, UPT, UPT, UR6, 0x40, URZ ;  /* 0x0000004006067890 */ /* 0x000fc4000fffe0ff */
[----:B------:R4:W-:Y:S01]  /*6690*/  STG.E.U16 desc[UR8][R16.64], R21 ;  /* 0x0000001510007986 */ /* 0x0009e2000c101508 */
[----:B-1----:R-:W-:Y:S02]  /*66a0*/  IMAD R23, R23, UR14, R0 ;  /* 0x0000000e17177c24 */ /* 0x002fe4000f8e0200 */
[----:B----4-:R-:W-:Y:S01]  /*66b0*/  HFMA2 R16, R15, R26.H0_H0, -132, -132 ;  /* 0xd820d8200f107431 */ /* 0x010fe2000004001a */
[----:B------:R-:W-:Y:S02]  /*66c0*/  SHF.R.U32.HI R15, RZ, 0xe, R18 ;  /* 0x0000000eff0f7819 */ /* 0x000fe40000011612 */
[----:B------:R-:W-:Y:S01]  /*66d0*/  PRMT R17, R21, 0x7632, R17 ;  /* 0x0000763215117816 */ /* 0x000fe20000000011 */
[----:B------:R-:W-:Y:S02]  /*66e0*/  HMUL2 R7, R16, R5 ;  /* 0x0000000510077232 */ /* 0x000fe40000000000 */
[----:B------:R-:W-:Y:S01]  /*66f0*/  IMAD.WIDE R20, R20, 0x2, R12 ;  /* 0x0000000214147825 */ /* 0x000fe200078e020c */
[----:B------:R-:W-:-:S03]  /*6700*/  LOP3.LUT R16, R14, 0x20002, R15, 0xf8, !PT ;  /* 0x000200020e107812 */ /* 0x000fc600078ef80f */
[----:B------:R-:W-:Y:S01]  /*6710*/  IMAD.WIDE R14, R23, 0x2, R12 ;  /* 0x00000002170e7825 */ /* 0x000fe200078e020c */
[----:B------:R-:W-:Y:S01]  /*6720*/  LOP3.LUT R16, R16, 0x40004, R19, 0xf8, !PT ;  /* 0x0004000410107812 */ /* 0x000fe200078ef813 */
[----:B------:R1:W-:Y:S03]  /*6730*/  STG.E.U16 desc[UR8][R20.64], R17 ;  /* 0x0000001114007986 */ /* 0x0003e6000c101508 */
[----:B------:R-:W-:Y:S01]  /*6740*/  LOP3.LUT R18, R16, 0x64006400, RZ, 0xfc, !PT ;  /* 0x6400640010127812 */ /* 0x000fe200078efcff */
[----:B------:R4:W-:Y:S01]  /*6750*/  STG.E.U16 desc[UR8][R14.64], R7 ;  /* 0x000000070e007986 */ /* 0x0009e2000c101508 */
[--C-:B0-----:R-:W-:Y:S02]  /*6760*/  IMAD R19, R25, UR14, R0.reuse ;  /* 0x0000000e19137c24 */ /* 0x101fe4000f8e0200 */
[--C-:B------:R-:W-:Y:S01]  /*6770*/  IMAD R25, R24, UR14, R0.reuse ;  /* 0x0000000e18197c24 */ /* 0x100fe2000f8e0200 */
[----:B-1----:R-:W-:Y:S01]  /*6780*/  LOP3.LUT R17, R28, 0x64006400, RZ, 0xfc, !PT ;  /* 0x640064001c117812 */ /* 0x002fe200078efcff */
[--C-:B--2---:R-:W-:Y:S01]  /*6790*/  IMAD R21, R27, UR14, R0.reuse ;  /* 0x0000000e1b157c24 */ /* 0x104fe2000f8e0200 */
[----:B------:R-:W-:Y:S01]  /*67a0*/  MOV R27, UR14 ;  /* 0x0000000e001b7c02 */ /* 0x000fe20008000f00 */
[----:B---3--:R-:W-:Y:S01]  /*67b0*/  IMAD R29, R29, UR14, R0 ;  /* 0x0000000e1d1d7c24 */ /* 0x008fe2000f8e0200 */
[----:B----4-:R-:W-:Y:S01]  /*67c0*/  PRMT R7, R7, 0x7632, R7 ;  /* 0x0000763207077816 */ /* 0x010fe20000000007 */
[----:B------:R-:W-:-:S02]  /*67d0*/  HFMA2 R15, R17, R26.H1_H1, -20, -20 ;  /* 0xcd00cd00110f7431 */ /* 0x000fc4000006001a */
[----:B------:R-:W-:Y:S02]  /*67e0*/  IMAD R17, R22, UR14, R0 ;  /* 0x0000000e16117c24 */ /* 0x000fe4000f8e0200 */
[----:B------:R-:W-:Y:S02]  /*67f0*/  HADD2 R22, R18, -1028, -1028 ;  /* 0xe404e40412167430 */ /* 0x000fe40000000000 */
[----:B------:R-:W-:-:S04]  /*6800*/  IMAD.WIDE R20, R21, 0x2, R12 ;  /* 0x0000000215147825 */ /* 0x000fc800078e020c */
[-C--:B------:R-:W-:Y:S02]  /*6810*/  HFMA2 R23, R15, R5.reuse, -RZ ;  /* 0x000000050f177231 */ /* 0x080fe400001000ff */
[----:B------:R-:W-:Y:S02]  /*6820*/  HMUL2 R22, R22, R5 ;  /* 0x0000000516167232 */ /* 0x000fe40000000000 */
[----:B------:R-:W-:Y:S01]  /*6830*/  IMAD.WIDE R16, R17, 0x2, R12 ;  /* 0x0000000211107825 */ /* 0x000fe200078e020c */
[----:B------:R-:W-:-:S03]  /*6840*/  PRMT R24, R23, 0x7632, R24 ;  /* 0x0000763217187816 */ /* 0x000fc60000000018 */
[--C-:B------:R-:W-:Y:S01]  /*6850*/  IMAD.WIDE R18, R19, 0x2, R12.reuse ;  /* 0x0000000213127825 */ /* 0x100fe200078e020c */
[----:B------:R0:W-:Y:S03]  /*6860*/  STG.E.U16 desc[UR8][R16.64], R7 ;  /* 0x0000000710007986 */ /* 0x0001e6000c101508 */
[----:B------:R-:W-:Y:S01]  /*6870*/  IMAD.WIDE R14, R25, 0x2, R12 ;  /* 0x00000002190e7825 */ /* 0x000fe200078e020c */
[----:B------:R-:W-:Y:S01]  /*6880*/  PRMT R25, R22, 0x7632, R25 ;  /* 0x0000763216197816 */ /* 0x000fe20000000019 */
[----:B------:R1:W-:Y:S02]  /*6890*/  STG.E.U16 desc[UR8][R20.64], R23 ;  /* 0x0000001714007986 */ /* 0x0003e4000c101508 */
[----:B------:R-:W-:Y:S02]  /*68a0*/  IMAD.WIDE R12, R29, 0x2, R12 ;  /* 0x000000021d0c7825 */ /* 0x000fe400078e020c */
[----:B------:R1:W-:Y:S02]  /*68b0*/  STG.E.U16 desc[UR8][R18.64], R24 ;  /* 0x0000001812007986 */ /* 0x0003e4000c101508 */
[----:B------:R-:W-:-:S02]  /*68c0*/  IMAD.WIDE R26, R27, 0xc, R10 ;  /* 0x0000000c1b1a7825 */ /* 0x000fc400078e020a */
[----:B------:R1:W-:Y:S02]  /*68d0*/  STG.E.U16 desc[UR8][R14.64], R22 ;  /* 0x000000160e007986 */ /* 0x0003e4000c101508 */
[----:B0-----:R-:W-:Y:S02]  /*68e0*/  IMAD.U32 R7, RZ, RZ, UR14 ;  /* 0x0000000eff077e24 */ /* 0x001fe4000f8e00ff */
[----:B------:R1:W-:Y:S02]  /*68f0*/  STG.E.U16 desc[UR8][R12.64], R25 ;  /* 0x000000190c007986 */ /* 0x0003e4000c101508 */
[----:B------:R-:W-:Y:S01]  /*6900*/  IMAD.WIDE R10, R7, 0x4, R8 ;  /* 0x00000004070a7825 */ /* 0x000fe200078e0208 */
[----:B------:R-:W-:Y:S06]  /*6910*/  BRA.U !UP0, `(.L_x_20) ;  /* 0xffffffed08d47547 */ /* 0x000fec000b83ffff */
.L_x_18:
[----:B------:R-:W2:Y:S02]  /*6920*/  LDCU UR5, c[0x0][0x3d4] ;  /* 0x00007a80ff0577ac */ /* 0x000ea40008000800 */
[----:B--2---:R-:W-:-:S04]  /*6930*/  UISETP.LT.AND UP0, UPT, UR10, UR5, UPT ;  /* 0x000000050a00728c */ /* 0x004fc8000bf01270 */
[----:B------:R-:W-:-:S04]  /*6940*/  USEL UR5, UR10, UR5, UP0 ;  /* 0x000000050a057287 */ /* 0x000fc80008000000 */
[----:B------:R-:W-:-:S06]  /*6950*/  UISETP.GT.AND UP0, UPT, UR5, UR13, UPT ;  /* 0x0000000d0500728c */ /* 0x000fcc000bf04270 */
[----:B------:R-:W-:-:S13]  /*6960*/  PLOP3.LUT P0, PT, PT, PT, UP0, 0x80, 0x8 ;  /* 0x000000000008781c */ /* 0x000fda0003f0f008 */
[----:B------:R-:W-:Y:S05]  /*6970*/  @!P0 EXIT ;  /* 0x000000000000894d */ /* 0x000fea0003800000 */
[----:B------:R-:W2:Y:S01]  /*6980*/  S2UR UR11, SR_CgaCtaId ;  /* 0x00000000000b79c3 */ /* 0x000ea20000008800 */
[----:B------:R-:W3:Y:S01]  /*6990*/  LDCU.64 UR6, c[0x0][0x3a0] ;  /* 0x00007400ff0677ac */ /* 0x000ee20008000a00 */
[----:B------:R-:W-:Y:S01]  /*69a0*/  UMOV UR10, 0x400 ;  /* 0x00000400000a7882 */ /* 0x000fe20000000000 */
[----:B---3--:R-:W-:Y:S02]  /*69b0*/  UIMAD.WIDE.U32 UR6, UR13, 0x4, UR6 ;  /* 0x000000040d0678a5 */ /* 0x008fe4000f8e0006 */
[----:B--2---:R-:W-:Y:S02]  /*69c0*/  ULEA UR10, UR11, UR10, 0x18 ;  /* 0x0000000a0b0a7291 */ /* 0x004fe4000f8ec0ff */
[----:B------:R-:W-:Y:S02]  /*69d0*/  UIADD3 UR11, UP0, UPT, UR6, 0x2, URZ ;  /* 0x00000002060b7890 */ /* 0x000fe4000ff1e0ff */
[----:B------:R-:W-:Y:S02]  /*69e0*/  ULEA UR4, UR4, UR10, 0x1 ;  /* 0x0000000a04047291 */ /* 0x000fe4000f8e08ff */
[----:B------:R-:W-:-:S02]  /*69f0*/  UIADD3.X UR6, UPT, UPT, URZ, UR7, URZ, UP0, !UPT ;  /* 0x00000007ff067290 */ /* 0x000fc400087fe4ff */
[----:B------:R-:W-:-:S12]  /*6a00*/  UIADD3 UR4, UPT, UPT, UR4, 0x10, URZ ;  /* 0x0000001004047890 */ /* 0x000fd8000fffe0ff */
.L_x_22:
[----:B--2---:R-:W2:Y:S01]  /*6a10*/  LDG.E.CONSTANT R7, desc[UR8][R26.64] ;  /* 0x000000081a077981 */ /* 0x004ea2000c1e9900 */
[----:B01----:R-:W0:Y:S01]  /*6a20*/  LDC R21, c[0x0][0x3ac] ;  /* 0x0000eb00ff157b82 */ /* 0x003e220000000800 */
[----:B------:R-:W-:Y:S02]  /*6a30*/  ISETP.NE.AND P0, PT, R6, UR13, PT ;  /* 0x0000000d06007c0c */ /* 0x000fe4000bf05270 */
[----:B------:R-:W1:Y:S01]  /*6a40*/  LDS.U16 R16, [UR4+-0x10] ;  /* 0xfffff004ff107984 */ /* 0x000e620008000400 */
[----:B------:R-:W-:-:S03]  /*6a50*/  MOV R24, 0x3400 ;  /* 0x0000340000187802 */ /* 0x000fc60000000f00 */
[----:B------:R-:W3:Y:S01]  /*6a60*/  LDS.U16 R14, [UR4+-0xe] ;  /* 0xfffff204ff0e7984 */ /* 0x000ee20008000400 */
[----:B------:R-:W4:Y:S03]  /*6a70*/  LDC.64 R8, c[0x0][0x3b8] ;  /* 0x0000ee00ff087b82 */ /* 0x000f260000000a00 */
[----:B------:R-:W0:Y:S04]  /*6a80*/  LDS.U16 R15, [UR4+-0xc] ;  /* 0xfffff404ff0f7984 */ /* 0x000e280008000400 */
[----:B------:R-:W0:Y:S04]  /*6a90*/  LDS.U16 R17, [UR4+-0xa] ;  /* 0xfffff604ff117984 */ /* 0x000e280008000400 */
[----:B------:R-:W0:Y:S01]  /*6aa0*/  LDS.U16 R19, [UR4+-0x8] ;  /* 0xfffff804ff137984 */ /* 0x000e220008000400 */
[----:B--2---:R-:W-:-:S04]  /*6ab0*/  LOP3.LUT R20, R7, 0x30003, RZ, 0xc0, !PT ;  /* 0x0003000307147812 */ /* 0x004fc800078ec0ff */
[----:B------:R-:W-:Y:S01]  /*6ac0*/  LOP3.LUT R20, R20, 0x64006400, RZ, 0xfc, !PT ;  /* 0x6400640014147812 */ /* 0x000fe200078efcff */
[----:B01-34-:R-:W-:Y:S06]  /*6ad0*/  @P0 BRA `(.L_x_21) ;  /* 0x0000000000580947 */ /* 0x01bfec0003800000 */
        /* <DEDUP_REMOVED lines=22> */
.L_x_21:
[----:B------:R-:W0:Y:S01]  /*6c40*/  LDS.U16 R18, [UR4+-0x6] ;  /* 0xfffffa04ff127984 */ /* 0x000e220008000400 */
[----:B------:R-:W-:Y:S01]  /*6c50*/  HADD2 R11, R20, -1026, -1026 ;  /* 0xe402e402140b7430 */ /* 0x000fe20000000000 */
[C---:B------:R-:W-:Y:S01]  /*6c60*/  LOP3.LUT R10, R7.reuse, 0xc000c, RZ, 0xc0, !PT ;  /* 0x000c000c070a7812 */ /* 0x040fe200078ec0ff */
[-CC-:B------:R-:W-:Y:S01]  /*6c70*/  IMAD R13, R16, R21.reuse, R0.reuse ;  /* 0x00000015100d7224 */ /* 0x180fe200078e0200 */
[----:B------:R-:W1:Y:S01]  /*6c80*/  LDS.U16 R20, [UR4+-0x4] ;  /* 0xfffffc04ff147984 */ /* 0x000e620008000400 */
[----:B------:R-:W-:Y:S02]  /*6c90*/  HFMA2 R12, R11, R5, -RZ ;  /* 0x000000050b0c7231 */ /* 0x000fe400001000ff */
[----:B------:R-:W-:Y:S01]  /*6ca0*/  IMAD R25, R14, R21, R0 ;  /* 0x000000150e197224 */ /* 0x000fe200078e0200 */
[----:B------:R-:W-:Y:S01]  /*6cb0*/  LOP3.LUT R22, R7, 0x300030, RZ, 0xc0, !PT ;  /* 0x0030003007167812 */ /* 0x000fe200078ec0ff */
[----:B------:R-:W-:Y:S01]  /*6cc0*/  HFMA2 R29, -RZ, RZ, 0, 0.015625 ;  /* 0x00002400ff1d7431 */ /* 0x000fe200000001ff */
[----:B------:R-:W-:Y:S01]  /*6cd0*/  LOP3.LUT R23, R10, 0x64006400, RZ, 0xfc, !PT ;  /* 0x640064000a177812 */ /* 0x000fe200078efcff */
[----:B------:R-:W-:Y:S01]  /*6ce0*/  IMAD.WIDE R10, R13, 0x2, R8 ;  /* 0x000000020d0a7825 */ /* 0x000fe200078e0208 */
[C---:B------:R-:W-:Y:S01]  /*6cf0*/  PRMT R14, R12.reuse, 0x7610, R14 ;  /* 0x000076100c0e7816 */ /* 0x040fe2000000000e */
[----:B------:R-:W-:Y:S01]  /*6d00*/  UIADD3 UR11, UP0, UPT, UR11, 0x40, URZ ;  /* 0x000000400b0b7890 */ /* 0x000fe2000ff1e0ff */
[----:B------:R-:W-:Y:S01]  /*6d10*/  PRMT R28, R12, 0x7632, R28 ;  /* 0x000076320c1c7816 */ /* 0x000fe2000000001c */
[----:B------:R-:W-:Y:S01]  /*6d20*/  IMAD.WIDE R12, R25, 0x2, R8 ;  /* 0x00000002190c7825 */ /* 0x000fe200078e0208 */
[----:B------:R-:W-:-:S03]  /*6d30*/  LOP3.LUT R25, R22, 0x64006400, RZ, 0xfc, !PT ;  /* 0x6400640016197812 */ /* 0x000fc600078efcff */
[----:B------:R-:W-:Y:S01]  /*6d40*/  HFMA2 R23, R23, R24.H0_H0, -258, -258 ;  /* 0xdc08dc0817177431 */ /* 0x000fe20000040018 */
[----:B------:R-:W-:Y:S01]  /*6d50*/  LDS.U16 R22, [UR4+-0x2] ;  /* 0xfffffe04ff167984 */ /* 0x000fe20008000400 */
[----:B------:R-:W-:Y:S01]  /*6d60*/  MOV R16, 0x2c00 ;  /* 0x00002c0000107802 */ /* 0x000fe20000000f00 */
[----:B------:R-:W-:Y:S02]  /*6d70*/  IMAD R15, R15, R21, R0 ;  /* 0x000000150f0f7224 */ /* 0x000fe400078e0200 */
[----:B------:R-:W-:Y:S01]  /*6d80*/  HMUL2 R23, R23, R5 ;  /* 0x0000000517177232 */ /* 0x000fe20000000000 */
[----:B------:R2:W-:Y:S01]  /*6d90*/  STG.E.U16 desc[UR8][R10.64], R14 ;  /* 0x0000000e0a007986 */ /* 0x0005e2000c101508 */
[----:B------:R-:W-:Y:S01]  /*6da0*/  PRMT R16, R16, 0x5410, R29 ;  /* 0x0000541010107816 */ /* 0x000fe2000000001d */
[----:B------:R-:W-:Y:S01]  /*6db0*/  UIADD3 UR13, UPT, UPT, UR13, 0x10, URZ ;  /* 0x000000100d0d7890 */ /* 0x000fe2000fffe0ff */
[----:B------:R-:W-:Y:S01]  /*6dc0*/  IMAD.WIDE R26, R21, 0x4, R26 ;  /* 0x00000004151a7825 */ /* 0x000fe200078e021a */
[----:B------:R3:W-:Y:S01]  /*6dd0*/  STG.E.U16 desc[UR8][R12.64], R28 ;  /* 0x0000001c0c007986 */ /* 0x0007e2000c101508 */
[----:B------:R-:W-:-:S02]  /*6de0*/  UIADD3.X UR6, UPT, UPT, URZ, UR6, URZ, UP0, !UPT ;  /* 0x00000006ff067290 */ /* 0x000fc400087fe4ff */
[----:B------:R-:W-:Y:S01]  /*6df0*/  UISETP.GE.AND UP0, UPT, UR13, UR5, UPT ;  /* 0x000000050d00728c */ /* 0x000fe2000bf06270 */
[----:B------:R-:W4:Y:S01]  /*6e00*/  LDS.U16 R29, [UR4+0xc] ;  /* 0x00000c04ff1d7984 */ /* 0x000f220008000400 */
[----:B--2---:R-:W-:Y:S02]  /*6e10*/  HFMA2 R10, R25, R16.H0_H0, -66, -66 ;  /* 0xd420d420190a7431 */ /* 0x004fe40000040010 */
[----:B------:R-:W-:Y:S01]  /*6e20*/  IMAD R11, R17, R21, R0 ;  /* 0x00000015110b7224 */ /* 0x000fe200078e0200 */
[----:B------:R-:W2:Y:S01]  /*6e30*/  LDS.U16 R25, [UR4] ;  /* 0x00000004ff197984 */ /* 0x000ea20008000400 */
[----:B------:R-:W-:-:S04]  /*6e40*/  IMAD.WIDE R14, R15, 0x2, R8 ;  /* 0x000000020f0e7825 */ /* 0x000fc800078e0208 */
[----:B------:R-:W-:Y:S01]  /*6e50*/  HMUL2 R17, R10, R5 ;  /* 0x000000050a117232 */ /* 0x000fe20000000000 */
[----:B---3--:R-:W-:Y:S01]  /*6e60*/  PRMT R28, R23, 0x7632, R28 ;  /* 0x00007632171c7816 */ /* 0x008fe2000000001c */
[-C--:B------:R-:W-:Y:S01]  /*6e70*/  IMAD R13, R19, R21.reuse, R0 ;  /* 0x00000015130d7224 */ /* 0x080fe200078e0200 */
[----:B------:R-:W-:Y:S01]  /*6e80*/  LOP3.LUT R19, R7, 0xc000c0, RZ, 0xc0, !PT ;  /* 0x00c000c007137812 */ /* 0x000fe200078ec0ff */
[--C-:B------:R-:W-:Y:S01]  /*6e90*/  IMAD.WIDE R10, R11, 0x2, R8.reuse ;  /* 0x000000020b0a7825 */ /* 0x100fe200078e0208 */
[----:B------:R0:W-:Y:S02]  /*6ea0*/  STG.E.U16 desc[UR8][R14.64], R23 ;  /* 0x000000170e007986 */ /* 0x0001e4000c101508 */
[----:B------:R-:W-:Y:S01]  /*6eb0*/  LOP3.LUT R19, R19, 0x64006400, RZ, 0xfc, !PT ;  /* 0x6400640013137812 */ /* 0x000fe200078efcff */
[----:B------:R-:W-:Y:S01]  /*6ec0*/  IMAD.WIDE R12, R13, 0x2, R8 ;  /* 0x000000020d0c7825 */ /* 0x000fe200078e0208 */
[----:B------:R3:W-:Y:S04]  /*6ed0*/  STG.E.U16 desc[UR8][R10.64], R28 ;  /* 0x0000001c0a007986 */ /* 0x0007e8000c101508 */
[----:B------:R-:W5:Y:S01]  /*6ee0*/  LDS.U16 R23, [UR4+0x2] ;  /* 0x00000204ff177984 */ /* 0x000f620008000400 */
[----:B0-----:R-:W-:-:S03]  /*6ef0*/  IMAD R15, R18, R21, R0 ;  /* 0x00000015120f7224 */ /* 0x001fc600078e0200 */
[----:B------:R0:W-:Y:S01]  /*6f00*/  STG.E.U16 desc[UR8][R12.64], R17 ;  /* 0x000000110c007986 */ /* 0x0001e2000c101508 */
[----:B---3--:R-:W-:Y:S02]  /*6f10*/  HFMA2 R11, R19, R16.H1_H1, -18, -18 ;  /* 0xcc80cc80130b7431 */ /* 0x008fe40000060010 */
[----:B-1----:R-:W-:Y:S01]  /*6f20*/  IMAD R19, R20, R21, R0 ;  /* 0x0000001514137224 */ /* 0x002fe200078e0200 */
[----:B------:R-:W-:Y:S01]  /*6f30*/  LDS.U16 R28, [UR4+0x6] ;  /* 0x00000604ff1c7984 */ /* 0x000fe20008000400 */
[----:B------:R-:W-:-:S04]  /*6f40*/  IMAD.WIDE R14, R15, 0x2, R8 ;  /* 0x000000020f0e7825 */ /* 0x000fc800078e0208 */
[----:B------:R-:W-:Y:S01]  /*6f50*/  HFMA2 R11, R11, R5, -RZ ;  /* 0x000000050b0b7231 */ /* 0x000fe200001000ff */
[----:B------:R-:W1:Y:S01]  /*6f60*/  LDS.U16 R20, [UR4+0x4] ;  /* 0x00000404ff147984 */ /* 0x000e620008000400 */
[----:B------:R-:W-:Y:S01]  /*6f70*/  IMAD.WIDE R18, R19, 0x2, R8 ;  /* 0x0000000213127825 */ /* 0x000fe200078e0208 */
[----:B0-----:R-:W-:Y:S02]  /*6f80*/  PRMT R13, R17, 0x7632, R13 ;  /* 0x00007632110d7816 */ /* 0x001fe4000000000d */
[----:B------:R-:W-:Y:S01]  /*6f90*/  LDS.U16 R17, [UR4+0x8] ;  /* 0x00000804ff117984 */ /* 0x000fe20008000400 */
[----:B----4-:R-:W-:-:S03]  /*6fa0*/  IMAD R29, R29, R21, R0 ;  /* 0x000000151d1d7224 */ /* 0x010fc600078e0200 */
[----:B------:R0:W-:Y:S04]  /*6fb0*/  STG.E.U16 desc[UR8][R14.64], R13 ;  /* 0x0000000d0e007986 */ /* 0x0001e8000c101508 */
[----:B------:R3:W-:Y:S01]  /*6fc0*/  STG.E.U16 desc[UR8][R18.64], R11 ;  /* 0x0000000b12007986 */ /* 0x0007e2000c101508 */
[----:B0-----:R-:W-:Y:S01]  /*6fd0*/  SHF.R.U32.HI R14, RZ, 0x8, R7 ;  /* 0x00000008ff0e7819 */ /* 0x001fe20000011607 */
[----:B------:R-:W-:Y:S02]  /*6fe0*/  IMAD R13, R22, R21, R0 ;  /* 0x00000015160d7224 */ /* 0x000fe400078e0200 */
[----:B------:R-:W0:Y:S01]  /*6ff0*/  LDS.U16 R7, [UR4+0xa] ;  /* 0x00000a04ff077984 */ /* 0x000e220008000400 */
[----:B------:R-:W-:-:S03]  /*7000*/  LOP3.LUT R10, R14, 0x30003, RZ, 0xc0, !PT ;  /* 0x000300030e0a7812 */ /* 0x000fc600078ec0ff */
[----:B------:R-:W4:Y:S01]  /*7010*/  LDS.U16 R22, [UR4+0xe] ;  /* 0x00000e04ff167984 */ /* 0x000f220008000400 */
[----:B---3--:R-:W-:Y:S01]  /*7020*/  PRMT R18, R11, 0x7632, R18 ;  /* 0x000076320b127816 */ /* 0x008fe20000000012 */
[----:B------:R-:W-:Y:S01]  /*7030*/  UIADD3 UR4, UPT, UPT, UR4, 0x20, URZ ;  /* 0x0000002004047890 */ /* 0x000fe2000fffe0ff */
[----:B------:R-:W-:Y:S01]  /*7040*/  LOP3.LUT R12, R10, 0x64006400, RZ, 0xfc, !PT ;  /* 0x640064000a0c7812 */ /* 0x000fe200078efcff */
[----:B------:R-:W-:-:S04]  /*7050*/  IMAD.WIDE R10, R13, 0x2, R8 ;  /* 0x000000020d0a7825 */ /* 0x000fc800078e0208 */
[----:B------:R-:W-:Y:S01]  /*7060*/  HADD2 R15, R12, -1026, -1026 ;  /* 0xe402e4020c0f7430 */ /* 0x000fe20000000000 */
[----:B------:R-:W-:Y:S01]  /*7070*/  LOP3.LUT R12, R14, 0xc000c, RZ, 0xc0, !PT ;  /* 0x000c000c0e0c7812 */ /* 0x000fe200078ec0ff */
[----:B--2---:R-:W-:Y:S01]  /*7080*/  IMAD R13, R25, R21, R0 ;  /* 0x00000015190d7224 */ /* 0x004fe200078e0200 */
[----:B------:R2:W-:Y:S01]  /*7090*/  STG.E.U16 desc[UR8][R10.64], R18 ;  /* 0x000000120a007986 */ /* 0x0005e2000c101508 */
[----:B------:R-:W-:Y:S01]  /*70a0*/  HMUL2 R15, R15, R5 ;  /* 0x000000050f0f7232 */ /* 0x000fe20000000000 */
[----:B------:R-:W-:Y:S01]  /*70b0*/  LOP3.LUT R19, R12, 0x64006400, RZ, 0xfc, !PT ;  /* 0x640064000c137812 */ /* 0x000fe200078efcff */
[----:B------:R-:W-:-:S04]  /*70c0*/  IMAD.WIDE R12, R13, 0x2, R8 ;  /* 0x000000020d0c7825 */ /* 0x000fc800078e0208 */
[----:B------:R-:W-:Y:S01]  /*70d0*/  HFMA2 R19, R19, R24.H0_H0, -258, -258 ;  /* 0xdc08dc0813137431 */ /* 0x000fe20000040018 */
[----:B------:R3:W-:Y:S01]  /*70e0*/  STG.E.U16 desc[UR8][R12.64], R15 ;  /* 0x0000000f0c007986 */ /* 0x0007e2000c101508 */
[-CC-:B-----5:R-:W-:Y:S02]  /*70f0*/  IMAD R25, R23, R21.reuse, R0.reuse ;  /* 0x0000001517197224 */ /* 0x1a0fe400078e0200 */
[----:B-1----:R-:W-:Y:S01]  /*7100*/  IMAD R23, R20, R21, R0 ;  /* 0x0000001514177224 */ /* 0x002fe200078e0200 */
[----:B--2---:R-:W-:Y:S01]  /*7110*/  LOP3.LUT R18, R14, 0x300030, RZ, 0xc0, !PT ;  /* 0x003000300e127812 */ /* 0x004fe200078ec0ff */
[----:B------:R-:W-:Y:S01]  /*7120*/  IMAD.WIDE R10, R25, 0x2, R8 ;  /* 0x00000002190a7825 */ /* 0x000fe200078e0208 */
[----:B------:R-:W-:-:S05]  /*7130*/  PRMT R20, R15, 0x7632, R20 ;  /* 0x000076320f147816 */ /* 0x000fca0000000014 */
[----:B------:R1:W-:Y:S01]  /*7140*/  STG.E.U16 desc[UR8][R10.64], R20 ;  /* 0x000000140a007986 */ /* 0x0003e2000c101508 */
[----:B---3--:R-:W-:Y:S01]  /*7150*/  HFMA2 R13, R19, R5, -RZ ;  /* 0x00000005130d7231 */ /* 0x008fe200001000ff */
[----:B------:R-:W-:Y:S01]  /*7160*/  LOP3.LUT R19, R14, 0xc000c0, RZ, 0xc0, !PT ;  /* 0x00c000c00e137812 */ /* 0x000fe200078ec0ff */
[----:B------:R-:W-:Y:S01]  /*7170*/  IMAD.WIDE R14, R23, 0x2, R8 ;  /* 0x00000002170e7825 */ /* 0x000fe200078e0208 */
[----:B------:R-:W-:Y:S02]  /*7180*/  LOP3.LUT R23, R18, 0x64006400, RZ, 0xfc, !PT ;  /* 0x6400640012177812 */ /* 0x000fe400078efcff */
[----:B------:R-:W-:Y:S01]  /*7190*/  LOP3.LUT R19, R19, 0x64006400, RZ, 0xfc, !PT ;  /* 0x6400640013137812 */ /* 0x000fe200078efcff */
[-CC-:B0-----:R-:W-:Y:S01]  /*71a0*/  IMAD R7, R7, R21.reuse, R0.reuse ;  /* 0x0000001507077224 */ /* 0x181fe200078e0200 */
[----:B------:R0:W-:Y:S01]  /*71b0*/  STG.E.U16 desc[UR8][R14.64], R13 ;  /* 0x0000000d0e007986 */ /* 0x0001e2000c101508 */
[----:B----4-:R-:W-:Y:S02]  /*71c0*/  IMAD R25, R22, R21, R0 ;  /* 0x0000001516197224 */ /* 0x010fe400078e0200 */
[----:B------:R-:W-:-:S02]  /*71d0*/  HFMA2 R12, R19, R16.H1_H1, -18, -18 ;  /* 0xcc80cc80130c7431 */ /* 0x000fc40000060010 */
[-CC-:B------:R-:W-:Y:S02]  /*71e0*/  IMAD R19, R28, R21.reuse, R0.reuse ;  /* 0x000000151c137224 */ /* 0x180fe400078e0200 */
[----:B-1----:R-:W-:Y:S02]  /*71f0*/  HFMA2 R11, R23, R16.H0_H0, -66, -66 ;  /* 0xd420d420170b7431 */ /* 0x002fe40000040010 */
[----:B------:R-:W-:Y:S02]  /*7200*/  IMAD R23, R17, R21, R0 ;  /* 0x0000001511177224 */ /* 0x000fe400078e0200 */
[----:B------:R-:W-:Y:S02]  /*7210*/  HFMA2 R12, R12, R5, -RZ ;  /* 0x000000050c0c7231 */ /* 0x000fe400001000ff */
[----:B------:R-:W-:-:S04]  /*7220*/  IMAD.WIDE R16, R19, 0x2, R8 ;  /* 0x0000000213107825 */ /* 0x000fc800078e0208 */
[----:B------:R-:W-:-:S04]  /*7230*/  IMAD.WIDE R18, R7, 0x2, R8 ;  /* 0x0000000207127825 */ /* 0x000fc800078e0208 */
[----:B------:R-:W-:Y:S01]  /*7240*/  HMUL2 R7, R11, R5 ;  /* 0x000000050b077232 */ /* 0x000fe20000000000 */
[----:B0-----:R-:W-:Y:S01]  /*7250*/  PRMT R13, R13, 0x7632, R13 ;  /* 0x000076320d0d7816 */ /* 0x001fe2000000000d */
[----:B------:R-:W-:Y:S01]  /*7260*/  IMAD.WIDE R22, R23, 0x2, R8 ;  /* 0x0000000217167825 */ /* 0x000fe200078e0208 */
[----:B------:R-:W-:Y:S02]  /*7270*/  PRMT R15, R12, 0x7632, R15 ;  /* 0x000076320c0f7816 */ /* 0x000fe4000000000f */
[----:B------:R-:W-:Y:S01]  /*7280*/  PRMT R14, R7, 0x7632, R14 ;  /* 0x00007632070e7816 */ /* 0x000fe2000000000e */
[--C-:B------:R-:W-:Y:S01]  /*7290*/  IMAD.WIDE R10, R29, 0x2, R8.reuse ;  /* 0x000000021d0a7825 */ /* 0x100fe200078e0208 */
[----:B------:R2:W-:Y:S03]  /*72a0*/  STG.E.U16 desc[UR8][R16.64], R13 ;  /* 0x0000000d10007986 */ /* 0x0005e6000c101508 */
[----:B------:R-:W-:Y:S01]  /*72b0*/  IMAD.WIDE R8, R25, 0x2, R8 ;  /* 0x0000000219087825 */ /* 0x000fe200078e0208 */
[----:B------:R2:W-:Y:S04]  /*72c0*/  STG.E.U16 desc[UR8][R22.64], R7 ;  /* 0x0000000716007986 */ /* 0x0005e8000c101508 */
[----:B------:R2:W-:Y:S04]  /*72d0*/  STG.E.U16 desc[UR8][R18.64], R14 ;  /* 0x0000000e12007986 */ /* 0x0005e8000c101508 */
[----:B------:R2:W-:Y:S04]  /*72e0*/  STG.E.U16 desc[UR8][R10.64], R12 ;  /* 0x0000000c0a007986 */ /* 0x0005e8000c101508 */
[----:B------:R2:W-:Y:S01]  /*72f0*/  STG.E.U16 desc[UR8][R8.64], R15 ;  /* 0x0000000f08007986 */ /* 0x0005e2000c101508 */
[----:B------:R-:W-:Y:S05]  /*7300*/  BRA.U !UP0, `(.L_x_22) ;  /* 0xfffffff508c07547 */ /* 0x000fea000b83ffff */
[----:B------:R-:W-:Y:S05]  /*7310*/  EXIT ;  /* 0x000000000000794d */ /* 0x000fea0003800000 */
.L_x_23:
        /* <DEDUP_REMOVED lines=14> */
.L_x_46:


//--------------------- .text._Z23reconstruct_gptq_kernelPKjPKtS0_PK6__halfiiiiPS3_i --------------------------
	.section	.text._Z23reconstruct_gptq_kernelPKjPKtS0_PK6__halfiiiiPS3_i,"ax",@progbits
	.align	128
        .global         _Z23reconstruct_gptq_kernelPKjPKtS0_PK6__halfiiiiPS3_i
        .type           _Z23reconstruct_gptq_kernelPKjPKtS0_PK6__halfiiiiPS3_i,@function
        .size           _Z23reconstruct_gptq_kernelPKjPKtS0_PK6__halfiiiiPS3_i,(.L_x_47 - _Z23reconstruct_gptq_kernelPKjPKtS0_PK6__halfiiiiPS3_i)
        .other          _Z23reconstruct_gptq_kernelPKjPKtS0_PK6__halfiiiiPS3_i,@"STO_CUDA_ENTRY STV_DEFAULT"
_Z23reconstruct_gptq_kernelPKjPKtS0_PK6__halfiiiiPS3_i:
.text._Z23reconstruct_gptq_kernelPKjPKtS0_PK6__halfiiiiPS3_i:
[----:B------:R-:W-:Y:S01]  /*0000*/  LDC R1, c[0x0][0x37c] ;  /* 0x0000df00ff017b82 */ /* 0x000fe20000000800 */
[----:B------:R-:W0:Y:S07]  /*0010*/  S2R R3, SR_TID.X ;  /* 0x0000000000037919 */ /* 0x000e2e0000002100 */
[----:B------:R-:W1:Y:S01]  /*0020*/  S2UR UR9, SR_CTAID.Y ;  /* 0x00000000000979c3 */ /* 0x000e620000002600 */
[----:B------:R-:W2:Y:S01]  /*0030*/  LDCU.64 UR16, c[0x0][0x388] ;  /* 0x00007100ff1077ac */ /* 0x000ea20008000a00 */
[----:B------:R-:W3:Y:S06]  /*0040*/  LDCU.64 UR12, c[0x0][0x358] ;  /* 0x00006b00ff0c77ac */ /* 0x000eec0008000a00 */
[----:B------:R-:W4:Y:S01]  /*0050*/  LDC R4, c[0x0][0x3a0] ;  /* 0x0000e800ff047b82 */ /* 0x000f220000000800 */
[----:B------:R-:W5:Y:S01]  /*0060*/  S2R R0, SR_CTAID.X ;  /* 0x0000000000007919 */ /* 0x000f620000002500 */
[----:B------:R-:W5:Y:S01]  /*0070*/  LDCU UR10, c[0x0][0x3a4] ;  /* 0x00007480ff0a77ac */ /* 0x000f620008000800 */
[----:B--2---:R-:W-:Y:S01]  /*0080*/  ISETP.EQ.U32.AND P1, PT, RZ, UR16, PT ;  /* 0x00000010ff007c0c */ /* 0x004fe2000bf22070 */
[----:B-1----:R-:W-:-:S06]  /*0090*/  USHF.L.U32 UR6, UR9, 0x7, URZ ;  /* 0x0000000709067899 */ /* 0x002fcc00080006ff */
[----:B0-----:R-:W-:-:S05]  /*00a0*/  VIADD R5, R3, UR6 ;  /* 0x0000000603057c36 */ /* 0x001fca0008000000 */
[----:B----4-:R-:W-:-:S04]  /*00b0*/  ISETP.GE.AND P0, PT, R5, R4, PT ;  /* 0x000000040500720c */ /* 0x010fc80003f06270 */
[----:B------:R-:W-:-:S13]  /*00c0*/  ISETP.EQ.OR.EX P0, PT, RZ, UR17, P0, P1 ;  /* 0x00000011ff007c0c */ /* 0x000fda0008702710 */
[----:B------:R-:W0:Y:S02]  /*00d0*/  @!P0 LDC.64 R6, c[0x0][0x388] ;  /* 0x0000e200ff068b82 */ /* 0x000e240000000a00 */
[----:B0-----:R-:W-:-:S06]  /*00e0*/  @!P0 IMAD.WIDE.U32 R6, R5, 0x2, R6 ;  /* 0x0000000205068825 */ /* 0x001fcc00078e0006 */
[----:B---3--:R-:W2:Y:S01]  /*00f0*/  @!P0 LDG.E.U16.CONSTANT R6, desc[UR12][R6.64] ;  /* 0x0000000c06068981 */ /* 0x008ea2000c1e9500 */
[----:B-----5:R-:W-:Y:S01]  /*0100*/  IMAD R0, R0, 0x80, R3 ;  /* 0x0000008000007824 */ /* 0x020fe200078e0203 */
[----:B------:R-:W-:Y:S01]  /*0110*/  @!P0 MOV R2, 0x400 ;  /* 0x0000040000028802 */ /* 0x000fe20000000f00 */
[----:B------:R-:W0:Y:S02]  /*0120*/  @!P0 S2R R5, SR_CgaCtaId ;  /* 0x0000000000058919 */ /* 0x000e240000008800 */
[----:B------:R-:W-:-:S05]  /*0130*/  IMAD.SHL.U32 R0, R0, 0x4, RZ ;  /* 0x0000000400007824 */ /* 0x000fca00078e00ff */
[----:B------:R-:W-:Y:S02]  /*0140*/  ISETP.GE.AND P1, PT, R0, UR10, PT ;  /* 0x0000000a00007c0c */ /* 0x000fe4000bf26270 */
[----:B0-----:R-:W-:-:S05]  /*0150*/  @!P0 LEA R2, R5, R2, 0x18 ;  /* 0x0000000205028211 */ /* 0x001fca00078ec0ff */
[----:B------:R-:W-:-:S05]  /*0160*/  @!P0 IMAD R5, R3, 0x2, R2 ;  /* 0x0000000203058824 */ /* 0x000fca00078e0202 */
[----:B--2---:R0:W-:Y:S01]  /*0170*/  @!P0 STS.U16 [R5], R6 ;  /* 0x0000000605008388 */ /* 0x0041e20000000400 */
[----:B------:R-:W-:Y:S05]  /*0180*/  @P1 EXIT ;  /* 0x000000000000194d */ /* 0x000fea0003800000 */
[----:B------:R-:W1:Y:S01]  /*0190*/  LDCU UR8, c[0x0][0x3a8] ;  /* 0x00007500ff0877ac */ /* 0x000e620008000800 */
[----:B------:R-:W-:Y:S01]  /*01a0*/  IABS R10, UR6 ;  /* 0x00000006000a7c13 */ /* 0x000fe20008000000 */
[----:B------:R-:W-:Y:S01]  /*01b0*/  IMAD.SHL.U32 R3, R3, 0x10, RZ ;  /* 0x0000001003037824 */ /* 0x000fe200078e00ff */
[----:B------:R-:W-:Y:S01]  /*01c0*/  I2F.F16 R15, -0x40 ;  /* 0xffffffc0000f7906 */ /* 0x000fe20000200c00 */
[----:B------:R-:W2:Y:S01]  /*01d0*/  LDCU.64 UR18, c[0x0][0x380] ;  /* 0x00007000ff1277ac */ /* 0x000ea20008000a00 */
[----:B-1----:R-:W-:-:S05]  /*01e0*/  IMAD.U32 R2, RZ, RZ, UR8 ;  /* 0x00000008ff027e24 */ /* 0x002fca000f8e00ff */
[----:B0-----:R-:W-:-:S04]  /*01f0*/  IABS R5, R2 ;  /* 0x0000000200057213 */ /* 0x001fc80000000000 */
[----:B------:R-:W0:Y:S08]  /*0200*/  I2F.RP R2, R5 ;  /* 0x0000000500027306 */ /* 0x000e300000209400 */
[----:B0-----:R-:W0:Y:S02]  /*0210*/  MUFU.RCP R2, R2 ;  /* 0x0000000200027308 */ /* 0x001e240000001000 */
[----:B0-----:R-:W-:-:S06]  /*0220*/  VIADD R6, R2, 0xffffffe ;  /* 0x0ffffffe02067836 */ /* 0x001fcc0000000000 */
[----:B------:R0:W1:Y:S02]  /*0230*/  F2I.FTZ.U32.TRUNC.NTZ R7, R6 ;  /* 0x0000000600077305 */ /* 0x000064000021f000 */
[----:B0-----:R-:W-:-:S05]  /*0240*/  IMAD.MOV.U32 R6, RZ, RZ, RZ ;  /* 0x000000ffff067224 */ /* 0x001fca00078e00ff */
[----:B------:R-:W-:Y:S01]  /*0250*/  R2UR UR4, R6 ;  /* 0x00000000060472ca */ /* 0x000fe200000e0000 */
[----:B-1----:R-:W-:Y:S01]  /*0260*/  IMAD.MOV R8, RZ, RZ, -R7 ;  /* 0x000000ffff087224 */ /* 0x002fe200078e0a07 */
[----:B------:R-:W-:-:S03]  /*0270*/  R2UR UR5, R7 ;  /* 0x00000000070572ca */ /* 0x000fc600000e0000 */
[----:B------:R-:W-:Y:S02]  /*0280*/  IMAD R9, R8, R5, RZ ;  /* 0x0000000508097224 */ /* 0x000fe400078e02ff */
[----:B------:R-:W-:Y:S02]  /*0290*/  IMAD.MOV.U32 R8, RZ, RZ, R10 ;  /* 0x000000ffff087224 */ /* 0x000fe400078e000a */
[----:B------:R-:W0:Y:S03]  /*02a0*/  LDC.64 R10, c[0x0][0x398] ;  /* 0x0000e600ff0a7b82 */ /* 0x000e260000000a00 */
[----:B------:R-:W-:-:S03]  /*02b0*/  R2UR UR7, R8 ;  /* 0x00000000080772ca */ /* 0x000fc600000e0000 */
[----:B------:R-:W-:-:S05]  /*02c0*/  IMAD.HI.U32 R9, R7, R9, UR4 ;  /* 0x0000000407097e27 */ /* 0x000fca000f8e0009 */
[----:B------:R-:W-:Y:S02]  /*02d0*/  R2UR UR4, R9 ;  /* 0x00000000090472ca */ /* 0x000fe400000e0000 */
[----:B------:R-:W1:Y:S11]  /*02e0*/  LDC.64 R8, c[0x0][0x390] ;  /* 0x0000e400ff087b82 */ /* 0x000e760000000a00 */
[----:B------:R-:W-:-:S02]  /*02f0*/  UIMAD.WIDE.U32 UR4, UR4, UR7, URZ ;  /* 0x00000007040472a5 */ /* 0x000fc4000f8e00ff */
[----:B------:R-:W-:-:S04]  /*0300*/  ULOP3.LUT UR4, UR6, UR8, URZ, 0x3c, !UPT ;  /* 0x0000000806047292 */ /* 0x000fc8000f8e3cff */
[----:B------:R-:W-:-:S04]  /*0310*/  IMAD R2, RZ, RZ, -UR5 ;  /* 0x80000005ff027e24 */ /* 0x000fc8000f8e02ff */
[C---:B------:R-:W-:Y:S01]  /*0320*/  IMAD R2, R5.reuse, R2, UR7 ;  /* 0x0000000705027e24 */ /* 0x040fe2000f8e0202 */
[----:B------:R-:W-:Y:S04]  /*0330*/  BAR.SYNC.DEFER_BLOCKING 0x0 ;  /* 0x0000000000007b1d */ /* 0x000fe80000010000 */
[----:B------:R-:W-:-:S13]  /*0340*/  ISETP.GT.U32.AND P0, PT, R5, R2, PT ;  /* 0x000000020500720c */ /* 0x000fda0003f04070 */
[----:B------:R-:W-:Y:S01]  /*0350*/  VOTEU.ANY UP0, P0 ;  /* 0x0000000000ff7886 */ /* 0x000fe20000000100 */
[----:B------:R-:W-:-:S04]  /*0360*/  PLOP3.LUT P0, PT, PT, PT, UP0, 0x80, 0x8 ;  /* 0x000000000008781c */ /* 0x000fc80003f0f008 */
[----:B------:R-:W-:Y:S02]  /*0370*/  @!UP0 UIADD3 UR5, UPT, UPT, UR5, 0x1, URZ ;  /* 0x0000000105058890 */ /* 0x000fe4000fffe0ff */
[----:B------:R-:W-:-:S07]  /*0380*/  UISETP.GE.AND UP0, UPT, UR4, URZ, UPT ;  /* 0x000000ff0400728c */ /* 0x000fce000bf06270 */
[----:B------:R-:W-:-:S05]  /*0390*/  @!P0 IMAD.IADD R2, R2, 0x1, -R5 ;  /* 0x0000000102028824 */ /* 0x000fca00078e0a05 */
[----:B------:R-:W-:Y:S02]  /*03a0*/  ISETP.GE.U32.AND P0, PT, R2, R5, PT ;  /* 0x000000050200720c */ /* 0x000fe40003f06070 */
[----:B------:R-:W-:-:S04]  /*03b0*/  SHF.R.S32.HI R5, RZ, 0x1f, R0 ;  /* 0x0000001fff057819 */ /* 0x000fc80000011400 */
[----:B------:R-:W-:-:S04]  /*03c0*/  LEA.HI R2, R5, R0, RZ, 0x3 ;  /* 0x0000000005027211 */ /* 0x000fc800078f18ff */
[----:B------:R-:W-:-:S03]  /*03d0*/  SHF.R.S32.HI R2, RZ, 0x3, R2 ;  /* 0x00000003ff027819 */ /* 0x000fc60000011402 */
[----:B------:R-:W-:-:S05]  /*03e0*/  VOTEU.ANY UP1, P0 ;  /* 0x0000000000ff7886 */ /* 0x000fca0000020100 */
[----:B------:R-:W-:Y:S02]  /*03f0*/  @UP1 UIADD3 UR5, UPT, UPT, UR5, 0x1, URZ ;  /* 0x0000000105051890 */ /* 0x000fe4000fffe0ff */
[----:B------:R-:W-:Y:S02]  /*0400*/  UISETP.NE.AND UP1, UPT, UR8, URZ, UPT ;  /* 0x000000ff0800728c */ /* 0x000fe4000bf25270 */
[----:B------:R-:W-:-:S09]  /*0410*/  @!UP0 UIADD3 UR5, UPT, UPT, -UR5, URZ, URZ ;  /* 0x000000ff05058290 */ /* 0x000fd2000fffe1ff */
[----:B------:R-:W-:-:S04]  /*0420*/  @!UP1 ULOP3.LUT UR5, URZ, UR8, URZ, 0x33, !UPT ;  /* 0x00000008ff059292 */ /* 0x000fc8000f8e33ff */
[----:B------:R-:W-:-:S04]  /*0430*/  UIMAD UR7, UR5, UR10, URZ ;  /* 0x0000000a050772a4 */ /* 0x000fc8000f8e02ff */
[----:B------:R-:W-:-:S04]  /*0440*/  USHF.R.S32.HI UR4, URZ, 0x1f, UR7 ;  /* 0x0000001fff047899 */ /* 0x000fc80008011407 */
[----:B------:R-:W-:-:S06]  /*0450*/  ULEA.HI UR4, UR4, UR7, URZ, 0x3 ;  /* 0x0000000704047291 */ /* 0x000fcc000f8f18ff */
[----:B------:R-:W-:-:S05]  /*0460*/  IMAD.U32 R5, RZ, RZ, UR4 ;  /* 0x00000004ff057e24 */ /* 0x000fca000f8e00ff */
[----:B------:R-:W-:-:S05]  /*0470*/  LEA.HI.SX32 R5, R5, R2, 0x1d ;  /* 0x0000000205057211 */ /* 0x000fca00078feaff */
[----:B-1----:R-:W-:-:S06]  /*0480*/  IMAD.WIDE R8, R5, 0x4, R8 ;  /* 0x0000000405087825 */ /* 0x002fcc00078e0208 */
[----:B------:R-:W3:Y:S01]  /*0490*/  LDG.E.CONSTANT R8, desc[UR12][R8.64] ;  /* 0x0000000c08087981 */ /* 0x000ee2000c1e9900 */
[----:B------:R-:W-:Y:S01]  /*04a0*/  LOP3.LUT R3, R3, 0x10, RZ, 0xc0, !PT ;  /* 0x0000001003037812 */ /* 0x000fe200078ec0ff */
[----:B------:R-:W-:Y:S01]  /*04b0*/  VIADD R5, R0, UR7 ;  /* 0x0000000700057c36 */ /* 0x000fe20008000000 */
[----:B------:R-:W-:-:S03]  /*04c0*/  UIMAD UR4, UR9, UR10, URZ ;  /* 0x0000000a090472a4 */ /* 0x000fc6000f8e02ff */
[----:B0-----:R-:W-:Y:S01]  /*04d0*/  IMAD.WIDE R10, R5, 0x2, R10 ;  /* 0x00000002050a7825 */ /* 0x001fe200078e020a */
[----:B------:R-:W-:-:S04]  /*04e0*/  USHF.L.U32 UR4, UR4, 0x4, URZ ;  /* 0x0000000404047899 */ /* 0x000fc800080006ff */
[----:B------:R-:W5:Y:S02]  /*04f0*/  LDG.E.CONSTANT R6, desc[UR12][R10.64] ;  /* 0x0000000c0a067981 */ /* 0x000f64000c1e9900 */
[----:B------:R-:W-:Y:S02]  /*0500*/  IMAD.U32 R18, RZ, RZ, UR4 ;  /* 0x00000004ff127e24 */ /* 0x000fe4000f8e00ff */
[----:B------:R0:W5:Y:S01]  /*0510*/  LDG.E.CONSTANT R5, desc[UR12][R10.64+0x4] ;  /* 0x0000040c0a057981 */ /* 0x000162000c1e9900 */
[----:B------:R-:W-:Y:S02]  /*0520*/  IADD3 R16, P0, PT, R0, UR4, RZ ;  /* 0x0000000400107c10 */ /* 0x000fe4000ff1e0ff */
[----:B------:R-:W-:Y:S02]  /*0530*/  R2UR UR14, R15 ;  /* 0x000000000f0e72ca */ /* 0x000fe400000e0000 */
[----:B---3--:R-:W-:-:S04]  /*0540*/  SHF.R.U32.HI R7, RZ, R3, R8 ;  /* 0x00000003ff077219 */ /* 0x008fc80000011608 */
[C---:B------:R-:W-:Y:S01]  /*0550*/  LEA.HI R9, R7.reuse, 0x1, RZ, 0x1c ;  /* 0x0000000107097811 */ /* 0x040fe200078fe0ff */
[C---:B------:R-:W-:Y:S01]  /*0560*/  VIADD R12, R7.reuse, 0x1 ;  /* 0x00000001070c7836 */ /* 0x040fe20000000000 */
[C---:B------:R-:W-:Y:S02]  /*0570*/  LEA.HI R13, R7.reuse, 0x1, RZ, 0x18 ;  /* 0x00000001070d7811 */ /* 0x040fe400078fc0ff */
[----:B------:R-:W-:Y:S02]  /*0580*/  LEA.HI R7, R7, 0x1, RZ, 0x14 ;  /* 0x0000000107077811 */ /* 0x000fe400078fa0ff */
[----:B------:R-:W-:Y:S02]  /*0590*/  LOP3.LUT R12, R12, 0xf, RZ, 0xc0, !PT ;  /* 0x0000000f0c0c7812 */ /* 0x000fe400078ec0ff */
[----:B------:R-:W-:Y:S02]  /*05a0*/  LOP3.LUT R9, R9, 0xf, RZ, 0xc0, !PT ;  /* 0x0000000f09097812 */ /* 0x000fe400078ec0ff */
[----:B0-----:R-:W-:Y:S01]  /*05b0*/  LOP3.LUT R11, R13, 0xf, RZ, 0xc0, !PT ;  /* 0x0000000f0d0b7812 */ /* 0x001fe200078ec0ff */
[----:B------:R-:W0:Y:S01]  /*05c0*/  I2F.F16 R8, R12 ;  /* 0x0000000c00087306 */ /* 0x000e220000200c00 */
[----:B------:R-:W-:-:S02]  /*05d0*/  LOP3.LUT R14, R7, 0xf, RZ, 0xc0, !PT ;  /* 0x0000000f070e7812 */ /* 0x000fc400078ec0ff */
[----:B------:R-:W-:-:S04]  /*05e0*/  SHF.R.S32.HI R7, RZ, 0x1f, R0 ;  /* 0x0000001fff077819 */ /* 0x000fc80000011400 */
[----:B------:R-:W-:Y:S01]  /*05f0*/  LEA.HI.X.SX32 R7, R18, R7, 0x1, P0 ;  /* 0x0000000712077211 */ /* 0x000fe200000f0eff */
[----:B------:R-:W1:Y:S01]  /*0600*/  I2F.F16 R10, R9 ;  /* 0x00000009000a7306 */ /* 0x000e620000200c00 */
[----:B------:R-:W-:Y:S02]  /*0610*/  ISETP.LE.AND P0, PT, R4, UR6, PT ;  /* 0x0000000604007c0c */ /* 0x000fe4000bf03270 */
[----:B--2---:R-:W-:-:S04]  /*0620*/  LEA R18, P1, R16, UR18, 0x2 ;  /* 0x0000001210127c11 */ /* 0x004fc8000f8210ff */
[----:B------:R-:W-:Y:S01]  /*0630*/  LEA.HI.X R19, R16, UR19, R7, 0x2, P1 ;  /* 0x0000001310137c11 */ /* 0x000fe200088f1407 */
[----:B------:R-:W2:Y:S01]  /*0640*/  I2F.F16 R13, R11 ;  /* 0x0000000b000d7306 */ /* 0x000ea20000200c00 */
[----:B0-----:R-:W-:Y:S02]  /*0650*/  HADD2 R8, -R8.H0_H0, UR14.H0_H0 ;  /* 0x2000000e08087e30 */ /* 0x001fe40008000900 */
[----:B-1----:R-:W-:-:S05]  /*0660*/  HADD2 R7, -R10.H0_H0, UR14.H0_H0 ;  /* 0x2000000e0a077e30 */ /* 0x002fca0008000900 */
[----:B------:R-:W0:Y:S01]  /*0670*/  I2F.F16 R15, R14 ;  /* 0x0000000e000f7306 */ /* 0x000e220000200c00 */
[----:B--2---:R-:W-:Y:S02]  /*0680*/  HADD2 R13, -R13.H0_H0, UR14.H0_H0 ;  /* 0x2000000e0d0d7e30 */ /* 0x004fe40008000900 */
[----:B0-----:R-:W-:Y:S01]  /*0690*/  HADD2 R15, -R15.H0_H0, UR14.H0_H0 ;  /* 0x2000000e0f0f7e30 */ /* 0x001fe20008000900 */
[----:B------:R-:W-:Y:S06]  /*06a0*/  @P0 EXIT ;  /* 0x000000000000094d */ /* 0x000fec0003800000 */
[----:B------:R-:W-:Y:S01]  /*06b0*/  UISETP.NE.U32.AND UP0, UPT, UR16, URZ, UPT ;  /* 0x000000ff1000728c */ /* 0x000fe2000bf05070 */
[----:B------:R-:W-:Y:S01]  /*06c0*/  IMAD.U32 R17, RZ, RZ, UR6 ;  /* 0x00000006ff117e24 */ /* 0x000fe2000f8e00ff */
[----:B------:R-:W-:Y:S01]  /*06d0*/  LOP3.LUT R12, R12, 0xe400, RZ, 0xfc, !PT ;  /* 0x0000e4000c0c7812 */ /* 0x000fe200078efcff */
[----:B------:R-:W-:Y:S01]  /*06e0*/  UIADD3 UR8, UPT, UPT, UR6, UR8, URZ ;  /* 0x0000000806087290 */ /* 0x000fe2000fffe0ff */
[----:B------:R-:W-:Y:S01]  /*06f0*/  LOP3.LUT R9, R9, 0xe400, RZ, 0xfc, !PT ;  /* 0x0000e40009097812 */ /* 0x000fe200078efcff */
[----:B------:R-:W-:Y:S01]  /*0700*/  UISETP.NE.AND.EX UP0, UPT, UR17, URZ, UPT, UP0 ;  /* 0x000000ff1100728c */ /* 0x000fe2000bf05300 */
[----:B------:R-:W-:Y:S01]  /*0710*/  VIADDMNMX R17, R17, 0x80, R4, PT ;  /* 0x0000008011117846 */ /* 0x000fe20003800104 */
[----:B------:R-:W-:Y:S01]  /*0720*/  UMOV UR7, UR5 ;  /* 0x0000000500077c82 */ /* 0x000fe20008000000 */
[----:B------:R-:W-:Y:S02]  /*0730*/  LOP3.LUT R11, R11, 0xe400, RZ, 0xfc, !PT ;  /* 0x0000e4000b0b7812 */ /* 0x000fe400078efcff */
[----:B------:R-:W-:-:S02]  /*0740*/  LOP3.LUT R14, R14, 0xe400, RZ, 0xfc, !PT ;  /* 0x0000e4000e0e7812 */ /* 0x000fc400078efcff */
[----:B------:R-:W-:Y:S02]  /*0750*/  R2UR UR11, R17 ;  /* 0x00000000110b72ca */ /* 0x000fe400000e0000 */
[C-C-:B-----5:R-:W-:Y:S02]  /*0760*/  PRMT R16, R6.reuse, 0x5410, R6.reuse ;  /* 0x0000541006107816 */ /* 0x160fe40000000006 */
[----:B------:R-:W-:Y:S02]  /*0770*/  PRMT R17, R6, 0x7632, R6 ;  /* 0x0000763206117816 */ /* 0x000fe40000000006 */
[C-C-:B------:R-:W-:Y:S02]  /*0780*/  PRMT R26, R5.reuse, 0x5410, R5.reuse ;  /* 0x00005410051a7816 */ /* 0x140fe40000000005 */
[----:B------:R-:W-:Y:S01]  /*0790*/  PRMT R27, R5, 0x7632, R5 ;  /* 0x00007632051b7816 */ /* 0x000fe20000000005 */
[----:B------:R-:W-:Y:S01]  /*07a0*/  IMAD.MOV.U32 R5, RZ, RZ, R8 ;  /* 0x000000ffff057224 */ /* 0x000fe200078e0008 */
[----:B------:R-:W-:-:S02]  /*07b0*/  PRMT R4, R12, 0x5410, R12 ;  /* 0x000054100c047816 */ /* 0x000fc4000000000c */
[----:B------:R-:W-:Y:S02]  /*07c0*/  PRMT R6, R9, 0x5410, R9 ;  /* 0x0000541009067816 */ /* 0x000fe40000000009 */
[----:B------:R-:W-:Y:S02]  /*07d0*/  PRMT R12, R11, 0x5410, R11 ;  /* 0x000054100b0c7816 */ /* 0x000fe4000000000b */
[----:B------:R-:W-:Y:S01]  /*07e0*/  PRMT R14, R14, 0x5410, R14 ;  /* 0x000054100e0e7816 */ /* 0x000fe2000000000e */
[----:B------:R-:W-:Y:S06]  /*07f0*/  BRA.U !UP0, `(.L_x_24) ;  /* 0x0000000908f87547 */ /* 0x000fec000b800000 */
[----:B------:R-:W-:-:S05]  /*0800*/  UMOV UR4, URZ ;  /* 0x000000ff00047c82 */ /* 0x000fca0008000000 */
.L_x_27:
[----:B------:R-:W-:Y:S01]  /*0810*/  UISETP.NE.AND UP0, UPT, UR6, UR8, UPT ;  /* 0x000000080600728c */ /* 0x000fe2000bf05270 */
[----:B------:R-:W0:Y:S08]  /*0820*/  LDCU UR15, c[0x0][0x3a4] ;  /* 0x00007480ff0f77ac */ /* 0x000e300008000800 */
[----:B-1----:R-:W-:Y:S05]  /*0830*/  BRA.U UP0, `(.L_x_25) ;  /* 0x0000000100b47547 */ /* 0x002fea000b800000 */
[----:B------:R-:W1:Y:S01]  /*0840*/  LDC R9, c[0x0][0x3a4] ;  /* 0x0000e900ff097b82 */ /* 0x000e620000000800 */
[----:B------:R-:W2:Y:S07]  /*0850*/  LDCU UR8, c[0x0][0x3a8] ;  /* 0x00007500ff0877ac */ /* 0x000eae0008000800 */
[----:B------:R-:W3:Y:S01]  /*0860*/  LDC.64 R4, c[0x0][0x390] ;  /* 0x0000e400ff047b82 */ /* 0x000ee20000000a00 */
[----:B-1----:R-:W-:-:S05]  /*0870*/  IMAD R9, R9, UR7, R9 ;  /* 0x0000000709097c24 */ /* 0x002fca000f8e0209 */
[----:B------:R-:W-:-:S04]  /*0880*/  SHF.R.S32.HI R6, RZ, 0x1f, R9 ;  /* 0x0000001fff067819 */ /* 0x000fc80000011409 */
[----:B------:R-:W-:-:S04]  /*0890*/  LEA.HI R7, R6, R9, RZ, 0x3 ;  /* 0x0000000906077211 */ /* 0x000fc800078f18ff */
[----:B------:R-:W-:-:S05]  /*08a0*/  LEA.HI.SX32 R7, R7, R2, 0x1d ;  /* 0x0000000207077211 */ /* 0x000fca00078feaff */
[----:B---3--:R-:W-:Y:S02]  /*08b0*/  IMAD.WIDE R4, R7, 0x4, R4 ;  /* 0x0000000407047825 */ /* 0x008fe400078e0204 */
[----:B------:R-:W1:Y:S04]  /*08c0*/  LDC.64 R6, c[0x0][0x398] ;  /* 0x0000e600ff067b82 */ /* 0x000e680000000a00 */
[----:B------:R-:W3:Y:S01]  /*08d0*/  LDG.E.CONSTANT R4, desc[UR12][R4.64] ;  /* 0x0000000c04047981 */ /* 0x000ee2000c1e9900 */
[----:B------:R-:W-:-:S04]  /*08e0*/  IMAD.IADD R9, R0, 0x1, R9 ;  /* 0x0000000100097824 */ /* 0x000fc800078e0209 */
[----:B-1----:R-:W-:-:S05]  /*08f0*/  IMAD.WIDE R6, R9, 0x2, R6 ;  /* 0x0000000209067825 */ /* 0x002fca00078e0206 */
[----:B------:R-:W4:Y:S04]  /*0900*/  LDG.E.CONSTANT R17, desc[UR12][R6.64] ;  /* 0x0000000c06117981 */ /* 0x000f28000c1e9900 */
[----:B------:R1:W5:Y:S01]  /*0910*/  LDG.E.CONSTANT R27, desc[UR12][R6.64+0x4] ;  /* 0x0000040c061b7981 */ /* 0x000362000c1e9900 */
[----:B------:R-:W-:Y:S02]  /*0920*/  UIADD3 UR7, UPT, UPT, UR7, 0x1, URZ ;  /* 0x0000000107077890 */ /* 0x000fe4000fffe0ff */
[----:B--2---:R-:W-:Y:S01]  /*0930*/  UIADD3 UR8, UPT, UPT, UR6, UR8, URZ ;  /* 0x0000000806087290 */ /* 0x004fe2000fffe0ff */
[----:B---3--:R-:W-:-:S04]  /*0940*/  SHF.R.U32.HI R8, RZ, R3, R4 ;  /* 0x00000003ff087219 */ /* 0x008fc80000011604 */
[C---:B------:R-:W-:Y:S01]  /*0950*/  LEA.HI R11, R8.reuse, 0x1, RZ, 0x1c ;  /* 0x00000001080b7811 */ /* 0x040fe200078fe0ff */
[C---:B------:R-:W-:Y:S01]  /*0960*/  VIADD R9, R8.reuse, 0x1 ;  /* 0x0000000108097836 */ /* 0x040fe20000000000 */
[C---:B------:R-:W-:Y:S02]  /*0970*/  LEA.HI R4, R8.reuse, 0x1, RZ, 0x18 ;  /* 0x0000000108047811 */ /* 0x040fe400078fc0ff */
[----:B------:R-:W-:Y:S02]  /*0980*/  LEA.HI R8, R8, 0x1, RZ, 0x14 ;  /* 0x0000000108087811 */ /* 0x000fe400078fa0ff */
[----:B------:R-:W-:Y:S02]  /*0990*/  LOP3.LUT R11, R11, 0xf, RZ, 0xc0, !PT ;  /* 0x0000000f0b0b7812 */ /* 0x000fe400078ec0ff */
[----:B------:R-:W-:Y:S02]  /*09a0*/  LOP3.LUT R9, R9, 0xf, RZ, 0xc0, !PT ;  /* 0x0000000f09097812 */ /* 0x000fe400078ec0ff */
[----:B------:R-:W-:Y:S01]  /*09b0*/  LOP3.LUT R5, R4, 0xf, RZ, 0xc0, !PT ;  /* 0x0000000f04057812 */ /* 0x000fe200078ec0ff */
[----:B------:R-:W2:Y:S01]  /*09c0*/  I2F.F16 R12, R11 ;  /* 0x0000000b000c7306 */ /* 0x000ea20000200c00 */
[----:B------:R-:W-:-:S02]  /*09d0*/  LOP3.LUT R14, R8, 0xf, RZ, 0xc0, !PT ;  /* 0x0000000f080e7812 */ /* 0x000fc400078ec0ff */
[----:B------:R-:W-:Y:S02]  /*09e0*/  LOP3.LUT R4, R9, 0xe400, RZ, 0xfc, !PT ;  /* 0x0000e40009047812 */ /* 0x000fe400078efcff */
[----:B-1----:R-:W-:Y:S02]  /*09f0*/  LOP3.LUT R6, R11, 0xe400, RZ, 0xfc, !PT ;  /* 0x0000e4000b067812 */ /* 0x002fe400078efcff */
[----:B------:R-:W-:Y:S01]  /*0a00*/  LOP3.LUT R8, R5, 0xe400, RZ, 0xfc, !PT ;  /* 0x0000e40005087812 */ /* 0x000fe200078efcff */
[----:B------:R1:W3:Y:S01]  /*0a10*/  I2F.F16 R10, R9 ;  /* 0x00000009000a7306 */ /* 0x0002e20000200c00 */
[----:B------:R-:W-:Y:S02]  /*0a20*/  PRMT R4, R4, 0x5410, R4 ;  /* 0x0000541004047816 */ /* 0x000fe40000000004 */
[C-C-:B----4-:R-:W-:Y:S02]  /*0a30*/  PRMT R16, R17.reuse, 0x5410, R17.reuse ;  /* 0x0000541011107816 */ /* 0x150fe40000000011 */
[----:B------:R-:W-:Y:S01]  /*0a40*/  PRMT R17, R17, 0x7632, R17 ;  /* 0x0000763211117816 */ /* 0x000fe20000000011 */
[----:B--2---:R-:W-:-:S02]  /*0a50*/  HADD2 R7, -R12.H0_H0, UR14.H0_H0 ;  /* 0x2000000e0c077e30 */ /* 0x004fc40008000900 */
[----:B------:R3:W2:Y:S01]  /*0a60*/  I2F.F16 R13, R5 ;  /* 0x00000005000d7306 */ /* 0x0006a20000200c00 */
[----:B-1----:R-:W-:Y:S02]  /*0a70*/  LOP3.LUT R9, R14, 0xe400, RZ, 0xfc, !PT ;  /* 0x0000e4000e097812 */ /* 0x002fe400078efcff */
[C-C-:B-----5:R-:W-:Y:S02]  /*0a80*/  PRMT R26, R27.reuse, 0x5410, R27.reuse ;  /* 0x000054101b1a7816 */ /* 0x160fe4000000001b */
[----:B------:R-:W-:Y:S02]  /*0a90*/  PRMT R27, R27, 0x7632, R27 ;  /* 0x000076321b1b7816 */ /* 0x000fe4000000001b */
[----:B------:R-:W-:Y:S01]  /*0aa0*/  PRMT R6, R6, 0x5410, R6 ;  /* 0x0000541006067816 */ /* 0x000fe20000000006 */
[----:B------:R1:W4:Y:S01]  /*0ab0*/  I2F.F16 R15, R14 ;  /* 0x0000000e000f7306 */ /* 0x0003220000200c00 */
[----:B---3--:R-:W-:Y:S01]  /*0ac0*/  HADD2 R5, -R10.H0_H0, UR14.H0_H0 ;  /* 0x2000000e0a057e30 */ /* 0x008fe20008000900 */
[----:B------:R-:W-:Y:S01]  /*0ad0*/  PRMT R12, R8, 0x5410, R8 ;  /* 0x00005410080c7816 */ /* 0x000fe20000000008 */
[----:B--2---:R-:W-:Y:S01]  /*0ae0*/  HADD2 R13, -R13.H0_H0, UR14.H0_H0 ;  /* 0x2000000e0d0d7e30 */ /* 0x004fe20008000900 */
[----:B-1----:R-:W-:Y:S01]  /*0af0*/  PRMT R14, R9, 0x5410, R9 ;  /* 0x00005410090e7816 */ /* 0x002fe20000000009 */
[----:B----4-:R-:W-:-:S07]  /*0b00*/  HADD2 R15, -R15.H0_H0, UR14.H0_H0 ;  /* 0x2000000e0f0f7e30 */ /* 0x010fce0008000900 */
.L_x_25:
[----:B------:R-:W-:-:S05]  /*0b10*/  UMOV UR5, URZ ;  /* 0x000000ff00057c82 */ /* 0x000fca0008000000 */
.L_x_26:
[----:B-1----:R-:W2:Y:S01]  /*0b20*/  LDG.E.128.CONSTANT R8, desc[UR12][R18.64] ;  /* 0x0000000c12087981 */ /* 0x002ea2000c1e9d00 */
[----:B------:R-:W1:Y:S01]  /*0b30*/  S2UR UR10, SR_CgaCtaId ;  /* 0x00000000000a79c3 */ /* 0x000e620000008800 */
[----:B------:R-:W-:Y:S01]  /*0b40*/  UMOV UR9, 0x400 ;  /* 0x0000040000097882 */ /* 0x000fe20000000000 */
[----:B------:R-:W-:-:S04]  /*0b50*/  UIADD3 UR5, UPT, UPT, UR5, 0x1, URZ ;  /* 0x0000000105057890 */ /* 0x000fc8000fffe0ff */
[----:B------:R-:W-:Y:S02]  /*0b60*/  UISETP.NE.AND UP0, UPT, UR5, 0x4, UPT ;  /* 0x000000040500788c */ /* 0x000fe4000bf05270 */
[----:B------:R-:W3:Y:S01]  /*0b70*/  LDC.64 R20, c[0x0][0x3b0] ;  /* 0x0000ec00ff147b82 */ /* 0x000ee20000000a00 */
[----:B-1----:R-:W-:-:S04]  /*0b80*/  ULEA UR9, UR10, UR9, 0x18 ;  /* 0x000000090a097291 */ /* 0x002fc8000f8ec0ff */
[----:B------:R-:W-:Y:S02]  /*0b90*/  ULEA UR9, UR4, UR9, 0x1 ;  /* 0x0000000904097291 */ /* 0x000fe4000f8e08ff */
[----:B------:R-:W-:-:S07]  /*0ba0*/  UIADD3 UR4, UPT, UPT, UR4, 0x8, URZ ;  /* 0x0000000804047890 */ /* 0x000fce000fffe0ff */
[----:B------:R-:W0:Y:S04]  /*0bb0*/  LDS.U16 R23, [UR9] ;  /* 0x00000009ff177984 */ /* 0x000e280008000400 */
[----:B------:R-:W1:Y:S04]  /*0bc0*/  LDS.U16 R25, [UR9+0x2] ;  /* 0x00000209ff197984 */ /* 0x000e680008000400 */
[----:B------:R-:W-:Y:S04]  /*0bd0*/  LDS.U16 R33, [UR9+0x4] ;  /* 0x00000409ff217984 */ /* 0x000fe80008000400 */
[----:B------:R-:W4:Y:S01]  /*0be0*/  LDS.U16 R35, [UR9+0x6] ;  /* 0x00000609ff237984 */ /* 0x000f220008000400 */
[----:B0-----:R-:W-:-:S02]  /*0bf0*/  IMAD R23, R23, UR15, R0 ;  /* 0x0000000f17177c24 */ /* 0x001fc4000f8e0200 */
[--C-:B-1----:R-:W-:Y:S02]  /*0c00*/  IMAD R25, R25, UR15, R0.reuse ;  /* 0x0000000f19197c24 */ /* 0x102fe4000f8e0200 */
[----:B----4-:R-:W-:Y:S01]  /*0c10*/  IMAD R35, R35, UR15, R0 ;  /* 0x0000000f23237c24 */ /* 0x010fe2000f8e0200 */
[----:B--2---:R-:W-:Y:S02]  /*0c20*/  LOP3.LUT R22, R8, 0xf000f, RZ, 0xc0, !PT ;  /* 0x000f000f08167812 */ /* 0x004fe400078ec0ff */
[----:B------:R-:W-:Y:S02]  /*0c30*/  LOP3.LUT R24, R9, 0xf000f, RZ, 0xc0, !PT ;  /* 0x000f000f09187812 */ /* 0x000fe400078ec0ff */
[----:B------:R-:W-:Y:S02]  /*0c40*/  LOP3.LUT R28, R10, 0xf000f, RZ, 0xc0, !PT ;  /* 0x000f000f0a1c7812 */ /* 0x000fe400078ec0ff */
[----:B------:R-:W-:Y:S02]  /*0c50*/  LOP3.LUT R29, R22, 0x64006400, RZ, 0xfc, !PT ;  /* 0x64006400161d7812 */ /* 0x000fe400078efcff */
[----:B------:R-:W-:Y:S01]  /*0c60*/  LOP3.LUT R31, R24, 0x64006400, RZ, 0xfc, !PT ;  /* 0x64006400181f7812 */ /* 0x000fe200078efcff */
[----:B---3--:R-:W-:Y:S01]  /*0c70*/  IMAD.WIDE R24, R25, 0x2, R20 ;  /* 0x0000000219187825 */ /* 0x008fe200078e0214 */
[----:B------:R-:W-:-:S02]  /*0c80*/  LOP3.LUT R30, R11, 0xf000f, RZ, 0xc0, !PT ;  /* 0x000f000f0b1e7812 */ /* 0x000fc400078ec0ff */
[----:B------:R-:W-:Y:S01]  /*0c90*/  LOP3.LUT R37, R28, 0x64006400, RZ, 0xfc, !PT ;  /* 0x640064001c257812 */ /* 0x000fe200078efcff */
[----:B------:R-:W-:Y:S02]  /*0ca0*/  HFMA2 R28, R29, 1, 1, R4 ;  /* 0x3c003c001d1c7831 */ /* 0x000fe40000000004 */
[----:B------:R-:W-:Y:S01]  /*0cb0*/  HADD2 R29, R31, R6 ;  /* 0x000000061f1d7230 */ /* 0x000fe20000000000 */
[----:B------:R-:W-:Y:S01]  /*0cc0*/  LOP3.LUT R22, R30, 0x64006400, RZ, 0xfc, !PT ;  /* 0x640064001e167812 */ /* 0x000fe200078efcff */
[----:B------:R-:W-:Y:S02]  /*0cd0*/  HMUL2 R28, R16, R28 ;  /* 0x0000001c101c7232 */ /* 0x000fe40000000000 */
[----:B------:R-:W-:Y:S01]  /*0ce0*/  HFMA2 R29, R17, R29, -RZ ;  /* 0x0000001d111d7231 */ /* 0x000fe200001000ff */
[----:B------:R-:W-:Y:S01]  /*0cf0*/  SHF.R.U32.HI R36, RZ, 0x8, R10 ;  /* 0x00000008ff247819 */ /* 0x000fe2000001160a */
[----:B------:R-:W-:Y:S02]  /*0d00*/  HFMA2 R30, R37, 1, 1, R12 ;  /* 0x3c003c00251e7831 */ /* 0x000fe4000000000c */
[----:B------:R-:W-:-:S02]  /*0d10*/  HADD2 R31, R22, R14 ;  /* 0x0000000e161f7230 */ /* 0x000fc40000000000 */
[----:B------:R-:W-:Y:S01]  /*0d20*/  IMAD.WIDE R22, R23, 0x2, R20 ;  /* 0x0000000217167825 */ /* 0x000fe200078e0214 */
[----:B------:R-:W-:-:S03]  /*0d30*/  PRMT R37, R28, 0x5410, R29 ;  /* 0x000054101c257816 */ /* 0x000fc6000000001d */
[----:B------:R-:W-:Y:S02]  /*0d40*/  HMUL2 R30, R26, R30 ;  /* 0x0000001e1a1e7232 */ /* 0x000fe40000000000 */
[----:B------:R-:W-:Y:S01]  /*0d50*/  HFMA2 R31, R27, R31, -RZ ;  /* 0x0000001f1b1f7231 */ /* 0x000fe200001000ff */
[----:B------:R0:W-:Y:S04]  /*0d60*/  STG.E desc[UR12][R22.64], R37 ;  /* 0x0000002516007986 */ /* 0x0001e8000c10190c */
[----:B0-----:R-:W-:-:S05]  /*0d70*/  PRMT R37, R30, 0x5410, R31 ;  /* 0x000054101e257816 */ /* 0x001fca000000001f */
[----:B------:R0:W-:Y:S02]  /*0d80*/  STG.E desc[UR12][R22.64+0x4], R37 ;  /* 0x0000042516007986 */ /* 0x0001e4000c10190c */
[----:B0-----:R-:W-:Y:S02]  /*0d90*/  PRMT R23, R28, 0x7632, R29 ;  /* 0x000076321c177816 */ /* 0x001fe4000000001d */
[----:B------:R-:W-:Y:S02]  /*0da0*/  LOP3.LUT R28, R8, 0xf000f0, RZ, 0xc0, !PT ;  /* 0x00f000f0081c7812 */ /* 0x000fe400078ec0ff */
[----:B------:R-:W-:Y:S01]  /*0db0*/  LOP3.LUT R29, R9, 0xf000f0, RZ, 0xc0, !PT ;  /* 0x00f000f0091d7812 */ /* 0x000fe200078ec0ff */
[----:B------:R0:W-:Y:S01]  /*0dc0*/  STG.E desc[UR12][R24.64], R23 ;  /* 0x0000001718007986 */ /* 0x0001e2000c10190c */
[----:B------:R-:W-:Y:S02]  /*0dd0*/  LOP3.LUT R28, R28, 0x64006400, RZ, 0xfc, !PT ;  /* 0x640064001c1c7812 */ /* 0x000fe400078efcff */
[----:B------:R-:W-:-:S02]  /*0de0*/  LOP3.LUT R32, R29, 0x64006400, RZ, 0xfc, !PT ;  /* 0x640064001d207812 */ /* 0x000fc400078efcff */
[----:B------:R-:W-:Y:S01]  /*0df0*/  LDS.U16 R29, [UR9+0x8] ;  /* 0x00000809ff1d7984 */ /* 0x000fe20008000400 */
[----:B------:R-:W-:Y:S02]  /*0e00*/  SHF.R.U32.HI R37, RZ, 0x8, R11 ;  /* 0x00000008ff257819 */ /* 0x000fe4000001160b */
[----:B------:R-:W-:Y:S01]  /*0e10*/  HFMA2 R32, R32, 0.0625, 0.0625, R7 ;  /* 0x2c002c0020207831 */ /* 0x000fe20000000007 */
[----:B0-----:R-:W-:-:S03]  /*0e20*/  PRMT R23, R30, 0x7632, R31 ;  /* 0x000076321e177816 */ /* 0x001fc6000000001f */
[----:B------:R-:W-:Y:S01]  /*0e30*/  HFMA2 R32, R17, R32, -RZ ;  /* 0x0000002011207231 */ /* 0x000fe200001000ff */
[----:B------:R-:W-:Y:S02]  /*0e40*/  LOP3.LUT R30, R10, 0xf000f0, RZ, 0xc0, !PT ;  /* 0x00f000f00a1e7812 */ /* 0x000fe400078ec0ff */
[----:B------:R-:W-:Y:S01]  /*0e50*/  LOP3.LUT R31, R11, 0xf000f0, RZ, 0xc0, !PT ;  /* 0x00f000f00b1f7812 */ /* 0x000fe200078ec0ff */
[----:B------:R0:W-:Y:S01]  /*0e60*/  STG.E desc[UR12][R24.64+0x4], R23 ;  /* 0x0000041718007986 */ /* 0x0001e2000c10190c */
[----:B------:R-:W-:Y:S01]  /*0e70*/  LOP3.LUT R22, R30, 0x64006400, RZ, 0xfc, !PT ;  /* 0x640064001e167812 */ /* 0x000fe200078efcff */
[----:B------:R-:W-:Y:S01]  /*0e80*/  HFMA2 R30, R28, 0.0625, 0.0625, R5 ;  /* 0x2c002c001c1e7831 */ /* 0x000fe20000000005 */
[----:B------:R-:W-:Y:S02]  /*0e90*/  LOP3.LUT R34, R31, 0x64006400, RZ, 0xfc, !PT ;  /* 0x640064001f227812 */ /* 0x000fe400078efcff */
[----:B------:R-:W1:Y:S01]  /*0ea0*/  LDS.U16 R31, [UR9+0xa] ;  /* 0x00000a09ff1f7984 */ /* 0x000e620008000400 */
[----:B------:R-:W-:-:S02]  /*0eb0*/  HMUL2 R30, R16, R30 ;  /* 0x0000001e101e7232 */ /* 0x000fc40000000000 */
[----:B------:R-:W-:Y:S02]  /*0ec0*/  HFMA2 R22, R22, 0.0625, 0.0625, R13 ;  /* 0x2c002c0016167831 */ /* 0x000fe4000000000d */
[----:B------:R-:W-:Y:S01]  /*0ed0*/  HFMA2 R34, R34, 0.0625, 0.0625, R15 ;  /* 0x2c002c0022227831 */ /* 0x000fe2000000000f */
[----:B------:R-:W-:Y:S02]  /*0ee0*/  SHF.R.U32.HI R28, RZ, 0x8, R8 ;  /* 0x00000008ff1c7819 */ /* 0x000fe40000011608 */
[----:B------:R-:W-:Y:S01]  /*0ef0*/  LOP3.LUT R10, R36, 0xf000f, RZ, 0xc0, !PT ;  /* 0x000f000f240a7812 */ /* 0x000fe200078ec0ff */
[----:B0-----:R-:W-:Y:S01]  /*0f00*/  IMAD R25, R33, UR15, R0 ;  /* 0x0000000f21197c24 */ /* 0x001fe2000f8e0200 */
[----:B------:R-:W-:Y:S01]  /*0f10*/  PRMT R23, R30, 0x5410, R32 ;  /* 0x000054101e177816 */ /* 0x000fe20000000020 */
[----:B------:R-:W-:Y:S02]  /*0f20*/  HMUL2 R33, R26, R22 ;  /* 0x000000161a217232 */ /* 0x000fe40000000000 */
[----:B------:R-:W-:-:S02]  /*0f30*/  HFMA2 R34, R27, R34, -RZ ;  /* 0x000000221b227231 */ /* 0x000fc400001000ff */
[----:B------:R-:W-:Y:S01]  /*0f40*/  IMAD.WIDE R24, R25, 0x2, R20 ;  /* 0x0000000219187825 */ /* 0x000fe200078e0214 */
[----:B------:R-:W-:Y:S02]  /*0f50*/  PRMT R32, R30, 0x7632, R32 ;  /* 0x000076321e207816 */ /* 0x000fe40000000020 */
[C---:B------:R-:W-:Y:S01]  /*0f60*/  LOP3.LUT R8, R28.reuse, 0xf000f, RZ, 0xc0, !PT ;  /* 0x000f000f1c087812 */ /* 0x040fe200078ec0ff */
[----:B------:R-:W-:Y:S01]  /*0f70*/  LDS.U16 R30, [UR9+0xe] ;  /* 0x00000e09ff1e7984 */ /* 0x000fe20008000400 */
[----:B------:R-:W-:Y:S02]  /*0f80*/  LOP3.LUT R28, R28, 0xf000f0, RZ, 0xc0, !PT ;  /* 0x00f000f01c1c7812 */ /* 0x000fe400078ec0ff */
[----:B------:R-:W-:Y:S01]  /*0f90*/  LOP3.LUT R11, R8, 0x64006400, RZ, 0xfc, !PT ;  /* 0x64006400080b7812 */ /* 0x000fe200078efcff */
[----:B------:R0:W-:Y:S01]  /*0fa0*/  STG.E desc[UR12][R24.64], R23 ;  /* 0x0000001718007986 */ /* 0x0001e2000c10190c */
[----:B------:R-:W-:Y:S02]  /*0fb0*/  LOP3.LUT R36, R36, 0xf000f0, RZ, 0xc0, !PT ;  /* 0x00f000f024247812 */ /* 0x000fe400078ec0ff */
[----:B------:R-:W-:Y:S01]  /*0fc0*/  LOP3.LUT R28, R28, 0x64006400, RZ, 0xfc, !PT ;  /* 0x640064001c1c7812 */ /* 0x000fe200078efcff */
[----:B------:R-:W-:Y:S01]  /*0fd0*/  HADD2 R8, R11, R4 ;  /* 0x000000040b087230 */ /* 0x000fe20000000000 */
[----:B------:R-:W-:-:S02]  /*0fe0*/  LOP3.LUT R36, R36, 0x64006400, RZ, 0xfc, !PT ;  /* 0x6400640024247812 */ /* 0x000fc400078efcff */
[C-C-:B0-----:R-:W-:Y:S02]  /*0ff0*/  PRMT R23, R33.reuse, 0x5410, R34.reuse ;  /* 0x0000541021177816 */ /* 0x141fe40000000022 */
[----:B------:R-:W-:Y:S02]  /*1000*/  PRMT R34, R33, 0x7632, R34 ;  /* 0x0000763221227816 */ /* 0x000fe40000000022 */
[----:B------:R-:W-:Y:S01]  /*1010*/  LOP3.LUT R33, R10, 0x64006400, RZ, 0xfc, !PT ;  /* 0x640064000a217812 */ /* 0x000fe200078efcff */
[----:B------:R0:W-:Y:S01]  /*1020*/  STG.E desc[UR12][R24.64+0x4], R23 ;  /* 0x0000041718007986 */ /* 0x0001e2000c10190c */
[----:B-1----:R-:W-:-:S04]  /*1030*/  IMAD R11, R31, UR15, R0 ;  /* 0x0000000f1f0b7c24 */ /* 0x002fc8000f8e0200 */
[----:B------:R-:W-:-:S04]  /*1040*/  IMAD.WIDE R10, R11, 0x2, R20 ;  /* 0x000000020b0a7825 */ /* 0x000fc800078e0214 */
[----:B0-----:R-:W-:Y:S01]  /*1050*/  IMAD.WIDE R22, R35, 0x2, R20 ;  /* 0x0000000223167825 */ /* 0x001fe200078e0214 */
[----:B------:R-:W-:Y:S02]  /*1060*/  SHF.R.U32.HI R35, RZ, 0x8, R9 ;  /* 0x00000008ff237819 */ /* 0x000fe40000011609 */
[----:B------:R-:W-:Y:S02]  /*1070*/  LOP3.LUT R24, R37, 0xf000f, RZ, 0xc0, !PT ;  /* 0x000f000f25187812 */ /* 0x000fe400078ec0ff */
[----:B------:R-:W-:Y:S01]  /*1080*/  STG.E desc[UR12][R22.64], R32 ;  /* 0x0000002016007986 */ /* 0x000fe2000c10190c */
[----:B------:R-:W-:Y:S02]  /*1090*/  LOP3.LUT R9, R35, 0xf000f, RZ, 0xc0, !PT ;  /* 0x000f000f23097812 */ /* 0x000fe400078ec0ff */
[----:B------:R-:W-:Y:S01]  /*10a0*/  LOP3.LUT R24, R24, 0x64006400, RZ, 0xfc, !PT ;  /* 0x6400640018187812 */ /* 0x000fe200078efcff */
[----:B------:R-:W0:Y:S01]  /*10b0*/  LDS.U16 R32, [UR9+0xc] ;  /* 0x00000c09ff207984 */ /* 0x000e220008000400 */
[----:B------:R-:W-:Y:S01]  /*10c0*/  LOP3.LUT R25, R9, 0x64006400, RZ, 0xfc, !PT ;  /* 0x6400640009197812 */ /* 0x000fe200078efcff */
[----:B------:R-:W-:Y:S01]  /*10d0*/  IMAD R9, R29, UR15, R0 ;  /* 0x0000000f1d097c24 */ /* 0x000fe2000f8e0200 */
[----:B------:R-:W-:Y:S01]  /*10e0*/  LOP3.LUT R35, R35, 0xf000f0, RZ, 0xc0, !PT ;  /* 0x00f000f023237812 */ /* 0x000fe200078ec0ff */
[----:B------:R1:W-:Y:S01]  /*10f0*/  STG.E desc[UR12][R22.64+0x4], R34 ;  /* 0x0000042216007986 */ /* 0x0003e2000c10190c */
[----:B------:R-:W-:Y:S01]  /*1100*/  LOP3.LUT R37, R37, 0xf000f0, RZ, 0xc0, !PT ;  /* 0x00f000f025257812 */ /* 0x000fe200078ec0ff */
[----:B------:R-:W-:-:S04]  /*1110*/  HFMA2 R25, R25, 1, 1, R6 ;  /* 0x3c003c0019197831 */ /* 0x000fc80000000006 */
[----:B------:R-:W-:Y:S02]  /*1120*/  HFMA2 R25, R17, R25, -RZ ;  /* 0x0000001911197231 */ /* 0x000fe400001000ff */
[----:B-1----:R-:W-:Y:S02]  /*1130*/  HFMA2 R23, R24, 1, 1, R14 ;  /* 0x3c003c0018177831 */ /* 0x002fe4000000000e */
[----:B------:R-:W-:Y:S02]  /*1140*/  HMUL2 R24, R16, R8 ;  /* 0x0000000810187232 */ /* 0x000fe40000000000 */
[----:B------:R-:W-:-:S04]  /*1150*/  IMAD.WIDE R8, R9, 0x2, R20 ;  /* 0x0000000209087825 */ /* 0x000fc800078e0214 */
[----:B------:R-:W-:Y:S02]  /*1160*/  HADD2 R22, R33, R12 ;  /* 0x0000000c21167230 */ /* 0x000fe40000000000 */
[C---:B------:R-:W-:Y:S01]  /*1170*/  HFMA2 R23, R27.reuse, R23, -RZ ;  /* 0x000000171b177231 */ /* 0x040fe200001000ff */
[----:B------:R-:W-:Y:S02]  /*1180*/  LOP3.LUT R34, R37, 0x64006400, RZ, 0xfc, !PT ;  /* 0x6400640025227812 */ /* 0x000fe400078efcff */
[----:B------:R-:W-:Y:S01]  /*1190*/  PRMT R29, R24, 0x5410, R25 ;  /* 0x00005410181d7816 */ /* 0x000fe20000000019 */
[----:B------:R-:W-:Y:S02]  /*11a0*/  HMUL2 R22, R26, R22 ;  /* 0x000000161a167232 */ /* 0x000fe40000000000 */
[----:B------:R-:W-:Y:S02]  /*11b0*/  HFMA2 R34, R34, 0.0625, 0.0625, R15 ;  /* 0x2c002c0022227831 */ /* 0x000fe4000000000f */
[----:B------:R1:W-:Y:S02]  /*11c0*/  STG.E desc[UR12][R8.64], R29 ;  /* 0x0000001d08007986 */ /* 0x0003e4000c10190c */
[----:B------:R-:W-:Y:S01]  /*11d0*/  HFMA2 R34, R27, R34, -RZ ;  /* 0x000000221b227231 */ /* 0x000fe200001000ff */
[----:B-1----:R-:W-:-:S02]  /*11e0*/  PRMT R29, R22, 0x5410, R23 ;  /* 0x00005410161d7816 */ /* 0x002fc40000000017 */
[----:B------:R-:W-:-:S03]  /*11f0*/  PRMT R23, R22, 0x7632, R23 ;  /* 0x0000763216177816 */ /* 0x000fc60000000017 */
[----:B------:R1:W-:Y:S04]  /*1200*/  STG.E desc[UR12][R8.64+0x4], R29 ;  /* 0x0000041d08007986 */ /* 0x0003e8000c10190c */
[----:B------:R-:W-:Y:S01]  /*1210*/  STG.E desc[UR12][R10.64+0x4], R23 ;  /* 0x000004170a007986 */ /* 0x000fe2000c10190c */
[----:B-1----:R-:W-:Y:S01]  /*1220*/  PRMT R29, R24, 0x7632, R25 ;  /* 0x00007632181d7816 */ /* 0x002fe20000000019 */
[----:B------:R-:W-:Y:S01]  /*1230*/  HFMA2 R8, R28, 0.0625, 0.0625, R5 ;  /* 0x2c002c001c087831 */ /* 0x000fe20000000005 */
[----:B------:R-:W-:Y:S01]  /*1240*/  LOP3.LUT R24, R35, 0x64006400, RZ, 0xfc, !PT ;  /* 0x6400640023187812 */ /* 0x000fe200078efcff */
[--C-:B0-----:R-:W-:Y:S02]  /*1250*/  IMAD R9, R32, UR15, R0.reuse ;  /* 0x0000000f20097c24 */ /* 0x101fe4000f8e0200 */
[----:B------:R0:W-:Y:S01]  /*1260*/  STG.E desc[UR12][R10.64], R29 ;  /* 0x0000001d0a007986 */ /* 0x0001e2000c10190c */
[----:B------:R-:W-:-:S02]  /*1270*/  IMAD R25, R30, UR15, R0 ;  /* 0x0000000f1e197c24 */ /* 0x000fc4000f8e0200 */
[----:B------:R-:W-:Y:S02]  /*1280*/  HFMA2 R28, R24, 0.0625, 0.0625, R7 ;  /* 0x2c002c00181c7831 */ /* 0x000fe40000000007 */
[----:B------:R-:W-:Y:S02]  /*1290*/  HMUL2 R24, R16, R8 ;  /* 0x0000000810187232 */ /* 0x000fe40000000000 */
[----:B------:R-:W-:-:S04]  /*12a0*/  IMAD.WIDE R8, R9, 0x2, R20 ;  /* 0x0000000209087825 */ /* 0x000fc800078e0214 */
[----:B------:R-:W-:Y:S02]  /*12b0*/  HFMA2 R28, R17, R28, -RZ ;  /* 0x0000001c111c7231 */ /* 0x000fe400001000ff */
[----:B------:R-:W-:-:S04]  /*12c0*/  IMAD.WIDE R20, R25, 0x2, R20 ;  /* 0x0000000219147825 */ /* 0x000fc800078e0214 */
[----:B0-----:R-:W-:Y:S01]  /*12d0*/  HFMA2 R29, R36, 0.0625, 0.0625, R13 ;  /* 0x2c002c00241d7831 */ /* 0x001fe2000000000d */
[C-C-:B------:R-:W-:Y:S01]  /*12e0*/  PRMT R11, R24.reuse, 0x5410, R28.reuse ;  /* 0x00005410180b7816 */ /* 0x140fe2000000001c */
[----:B------:R-:W-:Y:S01]  /*12f0*/  IMAD.U32 R25, RZ, RZ, UR15 ;  /* 0x0000000fff197e24 */ /* 0x000fe2000f8e00ff */
[----:B------:R-:W-:Y:S01]  /*1300*/  PRMT R28, R24, 0x7632, R28 ;  /* 0x00007632181c7816 */ /* 0x000fe2000000001c */
[----:B------:R-:W-:Y:S02]  /*1310*/  HMUL2 R29, R26, R29 ;  /* 0x0000001d1a1d7232 */ /* 0x000fe40000000000 */
[----:B------:R1:W-:Y:S01]  /*1320*/  STG.E desc[UR12][R8.64], R11 ;  /* 0x0000000b08007986 */ /* 0x0003e2000c10190c */
[----:B------:R-:W-:Y:S02]  /*1330*/  IMAD.WIDE R18, R25, 0x4, R18 ;  /* 0x0000000419127825 */ /* 0x000fe400078e0212 */
[C-C-:B------:R-:W-:Y:S02]  /*1340*/  PRMT R23, R29.reuse, 0x5410, R34.reuse ;  /* 0x000054101d177816 */ /* 0x140fe40000000022 */
[----:B------:R-:W-:-:S03]  /*1350*/  PRMT R34, R29, 0x7632, R34 ;  /* 0x000076321d227816 */ /* 0x000fc60000000022 */
[----:B------:R1:W-:Y:S04]  /*1360*/  STG.E desc[UR12][R8.64+0x4], R23 ;  /* 0x0000041708007986 */ /* 0x0003e8000c10190c */
[----:B------:R1:W-:Y:S04]  /*1370*/  STG.E desc[UR12][R20.64], R28 ;  /* 0x0000001c14007986 */ /* 0x0003e8000c10190c */
[----:B------:R1:W-:Y:S01]  /*1380*/  STG.E desc[UR12][R20.64+0x4], R34 ;  /* 0x0000042214007986 */ /* 0x0003e2000c10190c */
[----:B------:R-:W-:Y:S05]  /*1390*/  BRA.U UP0, `(.L_x_26) ;  /* 0xfffffff500e07547 */ /* 0x000fea000b83ffff */
[----:B------:R-:W-:-:S04]  /*13a0*/  UIADD3 UR6, UPT, UPT, UR6, 0x20, URZ ;  /* 0x0000002006067890 */ /* 0x000fc8000fffe0ff */
[----:B------:R-:W-:-:S09]  /*13b0*/  UISETP.GE.AND UP0, UPT, UR6, UR11, UPT ;  /* 0x0000000b0600728c */ /* 0x000fd2000bf06270 */
[----:B------:R-:W-:Y:S05]  /*13c0*/  BRA.U !UP0, `(.L_x_27) ;  /* 0xfffffff508107547 */ /* 0x000fea000b83ffff */
[----:B------:R-:W-:Y:S05]  /*13d0*/  EXIT ;  /* 0x000000000000794d */ /* 0x000fea0003800000 */
.L_x_24:
[----:B------:R-:W-:-:S05]  /*13e0*/  UMOV UR4, URZ ;  /* 0x000000ff00047c82 */ /* 0x000fca0008000000 */
.L_x_30:
[----:B0-----:R-:W0:Y:S01]  /*13f0*/  LDC R29, c[0x0][0x3a4] ;  /* 0x0000e900ff1d7b82 */ /* 0x001e220000000800 */
[----:B------:R-:W-:Y:S02]  /*1400*/  UISETP.NE.AND UP0, UPT, UR6, UR8, UPT ;  /* 0x000000080600728c */ /* 0x000fe4000bf05270 */
[----:B------:R-:W-:-:S07]  /*1410*/  ULEA UR5, UR9, UR4, 0x7 ;  /* 0x0000000409057291 */ /* 0x000fce000f8e38ff */
[----:B------:R-:W-:Y:S05]  /*1420*/  BRA.U UP0, `(.L_x_28) ;  /* 0x0000000100b47547 */ /* 0x000fea000b800000 */
        /* <DEDUP_REMOVED lines=45> */
.L_x_28:
[----:B0-----:R-:W-:Y:S01]  /*1700*/  IMAD R25, R29, UR5, R0 ;  /* 0x000000051d197c24 */ /* 0x001fe2000f8e0200 */
[----:B------:R-:W-:-:S06]  /*1710*/  UMOV UR5, URZ ;  /* 0x000000ff00057c82 */ /* 0x000fcc0008000000 */
.L_x_29:
[----:B0-----:R0:W2:Y:S01]  /*1720*/  LDG.E.128.CONSTANT R8, desc[UR12][R18.64] ;  /* 0x0000000c12087981 */ /* 0x0010a2000c1e9d00 */
[----:B------:R-:W1:Y:S01]  /*1730*/  LDC.64 R20, c[0x0][0x3b0] ;  /* 0x0000ec00ff147b82 */ /* 0x000e620000000a00 */
[----:B------:R-:W-:-:S04]  /*1740*/  UIADD3 UR5, UPT, UPT, UR5, 0x1, URZ ;  /* 0x0000000105057890 */ /* 0x000fc8000fffe0ff */
[----:B------:R-:W-:Y:S01]  /*1750*/  UISETP.NE.AND UP0, UPT, UR5, 0x4, UPT ;  /* 0x000000040500788c */ /* 0x000fe2000bf05270 */
[----:B0-----:R-:W-:-:S04]  /*1760*/  IMAD.WIDE R18, R29, 0x4, R18 ;  /* 0x000000041d127825 */ /* 0x001fc800078e0212 */
[----:B-1----:R-:W-:-:S04]  /*1770*/  IMAD.WIDE R20, R25, 0x2, R20 ;  /* 0x0000000219147825 */ /* 0x002fc800078e0214 */
[----:B------:R-:W-:Y:S01]  /*1780*/  IMAD R25, R29, 0x8, R25 ;  /* 0x000000081d197824 */ /* 0x000fe200078e0219 */
[----:B--2---:R-:W-:Y:S02]  /*1790*/  LOP3.LUT R22, R8, 0xf000f, RZ, 0xc0, !PT ;  /* 0x000f000f08167812 */ /* 0x004fe400078ec0ff */
[----:B------:R-:W-:Y:S02]  /*17a0*/  LOP3.LUT R24, R9, 0xf000f, RZ, 0xc0, !PT ;  /* 0x000f000f09187812 */ /* 0x000fe400078ec0ff */
[----:B------:R-:W-:Y:S02]  /*17b0*/  LOP3.LUT R28, R10, 0xf000f, RZ, 0xc0, !PT ;  /* 0x000f000f0a1c7812 */ /* 0x000fe400078ec0ff */
[----:B------:R-:W-:Y:S02]  /*17c0*/  LOP3.LUT R30, R11, 0xf000f, RZ, 0xc0, !PT ;  /* 0x000f000f0b1e7812 */ /* 0x000fe400078ec0ff */
[----:B------:R-:W-:Y:S02]  /*17d0*/  LOP3.LUT R23, R22, 0x64006400, RZ, 0xfc, !PT ;  /* 0x6400640016177812 */ /* 0x000fe400078efcff */
[----:B------:R-:W-:-:S02]  /*17e0*/  LOP3.LUT R31, R24, 0x64006400, RZ, 0xfc, !PT ;  /* 0x64006400181f7812 */ /* 0x000fc400078efcff */
[----:B------:R-:W-:Y:S01]  /*17f0*/  LOP3.LUT R33, R28, 0x64006400, RZ, 0xfc, !PT ;  /* 0x640064001c217812 */ /* 0x000fe200078efcff */
[----:B------:R-:W-:Y:S01]  /*1800*/  HFMA2 R23, R23, 1, 1, R4 ;  /* 0x3c003c0017177831 */ /* 0x000fe20000000004 */
[----:B------:R-:W-:Y:S01]  /*1810*/  LOP3.LUT R35, R30, 0x64006400, RZ, 0xfc, !PT ;  /* 0x640064001e237812 */ /* 0x000fe200078efcff */
[----:B------:R-:W-:Y:S01]  /*1820*/  HADD2 R31, R31, R6 ;  /* 0x000000061f1f7230 */ /* 0x000fe20000000000 */
[----:B------:R-:W-:Y:S01]  /*1830*/  LOP3.LUT R30, R8, 0xf000f0, RZ, 0xc0, !PT ;  /* 0x00f000f0081e7812 */ /* 0x000fe200078ec0ff */
[----:B------:R-:W-:Y:S02]  /*1840*/  HFMA2 R33, R33, 1, 1, R12 ;  /* 0x3c003c0021217831 */ /* 0x000fe4000000000c */
[----:B------:R-:W-:Y:S02]  /*1850*/  HMUL2 R24, R16, R23 ;  /* 0x0000001710187232 */ /* 0x000fe40000000000 */
[----:B------:R-:W-:Y:S02]  /*1860*/  HFMA2 R31, R17, R31, -RZ ;  /* 0x0000001f111f7231 */ /* 0x000fe400001000ff */
[----:B------:R-:W-:-:S02]  /*1870*/  HADD2 R35, R35, R14 ;  /* 0x0000000e23237230 */ /* 0x000fc40000000000 */
[----:B------:R-:W-:-:S04]  /*1880*/  IMAD.WIDE R22, R29, 0x2, R20 ;  /* 0x000000021d167825 */ /* 0x000fc800078e0214 */
[----:B------:R-:W-:Y:S01]  /*1890*/  HMUL2 R33, R26, R33 ;  /* 0x000000211a217232 */ /* 0x000fe20000000000 */
[----:B------:R-:W-:Y:S01]  /*18a0*/  SHF.R.U32.HI R28, RZ, 0x8, R9 ;  /* 0x00000008ff1c7819 */ /* 0x000fe20000011609 */
[----:B------:R-:W-:Y:S01]  /*18b0*/  HFMA2 R35, R27, R35, -RZ ;  /* 0x000000231b237231 */ /* 0x000fe200001000ff */
[----:B------:R-:W-:Y:S02]  /*18c0*/  PRMT R37, R24, 0x5410, R31 ;  /* 0x0000541018257816 */ /* 0x000fe4000000001f */
[----:B------:R-:W-:Y:S02]  /*18d0*/  LOP3.LUT R30, R30, 0x64006400, RZ, 0xfc, !PT ;  /* 0x640064001e1e7812 */ /* 0x000fe400078efcff */
[C-C-:B------:R-:W-:Y:S01]  /*18e0*/  PRMT R32, R33.reuse, 0x5410, R35.reuse ;  /* 0x0000541021207816 */ /* 0x140fe20000000023 */
[----:B------:R-:W-:Y:S01]  /*18f0*/  STG.E desc[UR12][R20.64], R37 ;  /* 0x0000002514007986 */ /* 0x000fe2000c10190c */
[----:B------:R-:W-:Y:S01]  /*1900*/  PRMT R35, R33, 0x7632, R35 ;  /* 0x0000763221237816 */ /* 0x000fe20000000023 */
[----:B------:R-:W-:-:S02]  /*1910*/  HFMA2 R30, R30, 0.0625, 0.0625, R5 ;  /* 0x2c002c001e1e7831 */ /* 0x000fc40000000005 */
[----:B------:R0:W-:Y:S02]  /*1920*/  STG.E desc[UR12][R20.64+0x4], R32 ;  /* 0x0000042014007986 */ /* 0x0001e4000c10190c */
[----:B------:R-:W-:Y:S02]  /*1930*/  HMUL2 R30, R16, R30 ;  /* 0x0000001e101e7232 */ /* 0x000fe40000000000 */
[----:B------:R-:W-:Y:S01]  /*1940*/  STG.E desc[UR12][R22.64+0x4], R35 ;  /* 0x0000042316007986 */ /* 0x000fe2000c10190c */
[----:B0-----:R-:W-:Y:S02]  /*1950*/  PRMT R21, R24, 0x7632, R31 ;  /* 0x0000763218157816 */ /* 0x001fe4000000001f */
[----:B------:R-:W-:Y:S02]  /*1960*/  SHF.R.U32.HI R24, RZ, 0x8, R8 ;  /* 0x00000008ff187819 */ /* 0x000fe40000011608 */
[----:B------:R-:W-:Y:S01]  /*1970*/  LOP3.LUT R8, R9, 0xf000f0, RZ, 0xc0, !PT ;  /* 0x00f000f009087812 */ /* 0x000fe200078ec0ff */
[----:B------:R0:W-:Y:S01]  /*1980*/  STG.E desc[UR12][R22.64], R21 ;  /* 0x0000001516007986 */ /* 0x0001e2000c10190c */
[----:B------:R-:W-:-:S02]  /*1990*/  LOP3.LUT R9, R10, 0xf000f0, RZ, 0xc0, !PT ;  /* 0x00f000f00a097812 */ /* 0x000fc400078ec0ff */
[----:B------:R-:W-:Y:S02]  /*19a0*/  LOP3.LUT R31, R11, 0xf000f0, RZ, 0xc0, !PT ;  /* 0x00f000f00b1f7812 */ /* 0x000fe400078ec0ff */
[----:B------:R-:W-:Y:S02]  /*19b0*/  LOP3.LUT R20, R8, 0x64006400, RZ, 0xfc, !PT ;  /* 0x6400640008147812 */ /* 0x000fe400078efcff */
[----:B------:R-:W-:Y:S01]  /*19c0*/  LOP3.LUT R32, R9, 0x64006400, RZ, 0xfc, !PT ;  /* 0x6400640009207812 */ /* 0x000fe200078efcff */
[----:B------:R-:W-:Y:S01]  /*19d0*/  IMAD.WIDE R8, R29, 0x2, R22 ;  /* 0x000000021d087825 */ /* 0x000fe200078e0216 */
[----:B------:R-:W-:-:S03]  /*19e0*/  LOP3.LUT R34, R31, 0x64006400, RZ, 0xfc, !PT ;  /* 0x640064001f227812 */ /* 0x000fc600078efcff */
[----:B------:R-:W-:Y:S02]  /*19f0*/  HFMA2 R20, R20, 0.0625, 0.0625, R7 ;  /* 0x2c002c0014147831 */ /* 0x000fe40000000007 */
[----:B0-----:R-:W-:Y:S01]  /*1a00*/  HFMA2 R22, R32, 0.0625, 0.0625, R13 ;  /* 0x2c002c0020167831 */ /* 0x001fe2000000000d */
[----:B------:R-:W-:Y:S01]  /*1a10*/  SHF.R.U32.HI R23, RZ, 0x8, R11 ;  /* 0x00000008ff177819 */ /* 0x000fe2000001160b */
[----:B------:R-:W-:Y:S02]  /*1a20*/  HFMA2 R21, R34, 0.0625, 0.0625, R15 ;  /* 0x2c002c0022157831 */ /* 0x000fe4000000000f */
[----:B------:R-:W-:Y:S02]  /*1a30*/  HFMA2 R31, R17, R20, -RZ ;  /* 0x00000014111f7231 */ /* 0x000fe400001000ff */
[----:B------:R-:W-:Y:S01]  /*1a40*/  HMUL2 R22, R26, R22 ;  /* 0x000000161a167232 */ /* 0x000fe20000000000 */
[----:B------:R-:W-:Y:S01]  /*1a50*/  SHF.R.U32.HI R20, RZ, 0x8, R10 ;  /* 0x00000008ff147819 */ /* 0x000fe2000001160a */
[----:B------:R-:W-:-:S02]  /*1a60*/  HFMA2 R21, R27, R21, -RZ ;  /* 0x000000151b157231 */ /* 0x000fc400001000ff */
[----:B------:R-:W-:Y:S01]  /*1a70*/  IMAD.WIDE R10, R29, 0x2, R8 ;  /* 0x000000021d0a7825 */ /* 0x000fe200078e0208 */
[----:B------:R-:W-:Y:S02]  /*1a80*/  PRMT R37, R30, 0x5410, R31 ;  /* 0x000054101e257816 */ /* 0x000fe4000000001f */
[----:B------:R-:W-:Y:S02]  /*1a90*/  LOP3.LUT R32, R28, 0xf000f, RZ, 0xc0, !PT ;  /* 0x000f000f1c207812 */ /* 0x000fe400078ec0ff */
[----:B------:R-:W-:Y:S01]  /*1aa0*/  PRMT R36, R22, 0x5410, R21 ;  /* 0x0000541016247816 */ /* 0x000fe20000000015 */
[----:B------:R0:W-:Y:S01]  /*1ab0*/  STG.E desc[UR12][R8.64], R37 ;  /* 0x0000002508007986 */ /* 0x0001e2000c10190c */
[----:B------:R-:W-:Y:S02]  /*1ac0*/  LOP3.LUT R35, R32, 0x64006400, RZ, 0xfc, !PT ;  /* 0x6400640020237812 */ /* 0x000fe400078efcff */
[----:B------:R-:W-:Y:S01]  /*1ad0*/  LOP3.LUT R33, R20, 0xf000f, RZ, 0xc0, !PT ;  /* 0x000f000f14217812 */ /* 0x000fe200078ec0ff */
[----:B------:R1:W-:Y:S01]  /*1ae0*/  STG.E desc[UR12][R8.64+0x4], R36 ;  /* 0x0000042408007986 */ /* 0x0003e2000c10190c */
[----:B------:R-:W-:-:S02]  /*1af0*/  LOP3.LUT R34, R23, 0xf000f, RZ, 0xc0, !PT ;  /* 0x000f000f17227812 */ /* 0x000fc400078ec0ff */
[----:B------:R-:W-:Y:S02]  /*1b00*/  LOP3.LUT R28, R28, 0xf000f0, RZ, 0xc0, !PT ;  /* 0x00f000f01c1c7812 */ /* 0x000fe400078ec0ff */
[----:B------:R-:W-:Y:S02]  /*1b10*/  LOP3.LUT R34, R34, 0x64006400, RZ, 0xfc, !PT ;  /* 0x6400640022227812 */ /* 0x000fe400078efcff */
[----:B------:R-:W-:Y:S02]  /*1b20*/  LOP3.LUT R20, R20, 0xf000f0, RZ, 0xc0, !PT ;  /* 0x00f000f014147812 */ /* 0x000fe400078ec0ff */
[----:B0-----:R-:W-:Y:S02]  /*1b30*/  LOP3.LUT R37, R33, 0x64006400, RZ, 0xfc, !PT ;  /* 0x6400640021257812 */ /* 0x001fe400078efcff */
[----:B------:R-:W-:Y:S01]  /*1b40*/  PRMT R33, R22, 0x7632, R21 ;  /* 0x0000763216217816 */ /* 0x000fe20000000015 */
[----:B------:R-:W-:Y:S01]  /*1b50*/  HFMA2 R22, R34, 1, 1, R14 ;  /* 0x3c003c0022167831 */ /* 0x000fe2000000000e */
[----:B-1----:R-:W-:Y:S01]  /*1b60*/  PRMT R9, R30, 0x7632, R31 ;  /* 0x000076321e097816 */ /* 0x002fe2000000001f */
[----:B------:R-:W-:Y:S01]  /*1b70*/  HADD2 R21, R37, R12 ;  /* 0x0000000c25157230 */ /* 0x000fe20000000000 */
[C---:B------:R-:W-:Y:S01]  /*1b80*/  LOP3.LUT R30, R24.reuse, 0xf000f, RZ, 0xc0, !PT ;  /* 0x000f000f181e7812 */ /* 0x040fe200078ec0ff */
[----:B------:R-:W-:Y:S01]  /*1b90*/  STG.E desc[UR12][R10.64+0x4], R33 ;  /* 0x000004210a007986 */ /* 0x000fe2000c10190c */
[----:B------:R-:W-:Y:S01]  /*1ba0*/  LOP3.LUT R24, R24, 0xf000f0, RZ, 0xc0, !PT ;  /* 0x00f000f018187812 */ /* 0x000fe200078ec0ff */
[----:B------:R-:W-:Y:S01]  /*1bb0*/  HMUL2 R21, R26, R21 ;  /* 0x000000151a157232 */ /* 0x000fe20000000000 */
[----:B------:R-:W-:Y:S01]  /*1bc0*/  LOP3.LUT R31, R30, 0x64006400, RZ, 0xfc, !PT ;  /* 0x640064001e1f7812 */ /* 0x000fe200078efcff */
[----:B------:R0:W-:Y:S01]  /*1bd0*/  STG.E desc[UR12][R10.64], R9 ;  /* 0x000000090a007986 */ /* 0x0001e2000c10190c */
[----:B------:R-:W-:Y:S01]  /*1be0*/  LOP3.LUT R23, R23, 0xf000f0, RZ, 0xc0, !PT ;  /* 0x00f000f017177812 */ /* 0x000fe200078ec0ff */
[----:B------:R-:W-:Y:S01]  /*1bf0*/  HFMA2 R22, R27, R22, -RZ ;  /* 0x000000161b167231 */ /* 0x000fe200001000ff */
[----:B------:R-:W-:Y:S01]  /*1c00*/  LOP3.LUT R24, R24, 0x64006400, RZ, 0xfc, !PT ;  /* 0x6400640018187812 */ /* 0x000fe200078efcff */
[----:B------:R-:W-:-:S02]  /*1c10*/  HADD2 R8, R31, R4 ;  /* 0x000000041f087230 */ /* 0x000fc40000000000 */
[----:B------:R-:W-:Y:S01]  /*1c20*/  HFMA2 R31, R35, 1, 1, R6 ;  /* 0x3c003c00231f7831 */ /* 0x000fe20000000006 */
[----:B------:R-:W-:Y:S01]  /*1c30*/  LOP3.LUT R28, R28, 0x64006400, RZ, 0xfc, !PT ;  /* 0x640064001c1c7812 */ /* 0x000fe200078efcff */
[----:B------:R-:W-:Y:S02]  /*1c40*/  HMUL2 R30, R16, R8 ;  /* 0x00000008101e7232 */ /* 0x000fe40000000000 */
[C---:B------:R-:W-:Y:S01]  /*1c50*/  HFMA2 R31, R17.reuse, R31, -RZ ;  /* 0x0000001f111f7231 */ /* 0x040fe200001000ff */
[----:B------:R-:W-:Y:S01]  /*1c60*/  LOP3.LUT R20, R20, 0x64006400, RZ, 0xfc, !PT ;  /* 0x6400640014147812 */ /* 0x000fe200078efcff */
[----:B------:R-:W-:Y:S02]  /*1c70*/  HFMA2 R28, R28, 0.0625, 0.0625, R7 ;  /* 0x2c002c001c1c7831 */ /* 0x000fe40000000007 */
[----:B0-----:R-:W-:Y:S01]  /*1c80*/  IMAD.WIDE R8, R29, 0x2, R10 ;  /* 0x000000021d087825 */ /* 0x001fe200078e020a */
[--C-:B------:R-:W-:Y:S02]  /*1c90*/  PRMT R33, R21, 0x5410, R22.reuse ;  /* 0x0000541015217816 */ /* 0x100fe40000000016 */
[C-C-:B------:R-:W-:Y:S01]  /*1ca0*/  PRMT R11, R30.reuse, 0x5410, R31.reuse ;  /* 0x000054101e0b7816 */ /* 0x140fe2000000001f */
[----:B------:R-:W-:Y:S01]  /*1cb0*/  HFMA2 R20, R20, 0.0625, 0.0625, R13 ;  /* 0x2c002c0014147831 */ /* 0x000fe2000000000d */
[----:B------:R-:W-:Y:S01]  /*1cc0*/  PRMT R31, R30, 0x7632, R31 ;  /* 0x000076321e1f7816 */ /* 0x000fe2000000001f */
[----:B------:R-:W-:Y:S01]  /*1cd0*/  STG.E desc[UR12][R8.64+0x4], R33 ;  /* 0x0000042108007986 */ /* 0x000fe2000c10190c */
[----:B------:R-:W-:Y:S01]  /*1ce0*/  LOP3.LUT R30, R23, 0x64006400, RZ, 0xfc, !PT ;  /* 0x64006400171e7812 */ /* 0x000fe200078efcff */
[----:B------:R-:W-:Y:S01]  /*1cf0*/  HFMA2 R23, R24, 0.0625, 0.0625, R5 ;  /* 0x2c002c0018177831 */ /* 0x000fe20000000005 */
[----:B------:R-:W-:Y:S01]  /*1d00*/  PRMT R22, R21, 0x7632, R22 ;  /* 0x0000763215167816 */ /* 0x000fe20000000016 */
[----:B------:R0:W-:Y:S01]  /*1d10*/  STG.E desc[UR12][R8.64], R11 ;  /* 0x0000000b08007986 */ /* 0x0001e2000c10190c */
[----:B------:R-:W-:-:S02]  /*1d20*/  HFMA2 R28, R17, R28, -RZ ;  /* 0x0000001c111c7231 */ /* 0x000fc400001000ff */
[----:B------:R-:W-:Y:S02]  /*1d30*/  HFMA2 R30, R30, 0.0625, 0.0625, R15 ;  /* 0x2c002c001e1e7831 */ /* 0x000fe4000000000f */
[----:B------:R-:W-:Y:S02]  /*1d40*/  HMUL2 R23, R16, R23 ;  /* 0x0000001710177232 */ /* 0x000fe40000000000 */
[----:B------:R-:W-:Y:S02]  /*1d50*/  HMUL2 R24, R26, R20 ;  /* 0x000000141a187232 */ /* 0x000fe40000000000 */
[----:B------:R-:W-:Y:S02]  /*1d60*/  HFMA2 R30, R27, R30, -RZ ;  /* 0x0000001e1b1e7231 */ /* 0x000fe400001000ff */
[----:B0-----:R-:W-:-:S05]  /*1d70*/  IMAD.WIDE R10, R29, 0x2, R8 ;  /* 0x000000021d0a7825 */ /* 0x001fca00078e0208 */
[----:B------:R0:W-:Y:S01]  /*1d80*/  STG.E desc[UR12][R10.64], R31 ;  /* 0x0000001f0a007986 */ /* 0x0001e2000c10190c */
[----:B------:R-:W-:-:S03]  /*1d90*/  IMAD.WIDE R8, R29, 0x2, R10 ;  /* 0x000000021d087825 */ /* 0x000fc600078e020a */
[----:B------:R1:W-:Y:S01]  /*1da0*/  STG.E desc[UR12][R10.64+0x4], R22 ;  /* 0x000004160a007986 */ /* 0x0003e2000c10190c */
[----:B------:R-:W-:Y:S01]  /*1db0*/  IMAD.WIDE R20, R29, 0x2, R8 ;  /* 0x000000021d147825 */ /* 0x000fe200078e0208 */
[C-C-:B0-----:R-:W-:Y:S02]  /*1dc0*/  PRMT R31, R24.reuse, 0x5410, R30.reuse ;  /* 0x00005410181f7816 */ /* 0x141fe4000000001e */
[----:B------:R-:W-:Y:S02]  /*1dd0*/  PRMT R30, R24, 0x7632, R30 ;  /* 0x00007632181e7816 */ /* 0x000fe4000000001e */
[C-C-:B-1----:R-:W-:Y:S01]  /*1de0*/  PRMT R11, R23.reuse, 0x5410, R28.reuse ;  /* 0x00005410170b7816 */ /* 0x142fe2000000001c */
[----:B------:R0:W-:Y:S01]  /*1df0*/  STG.E desc[UR12][R8.64+0x4], R31 ;  /* 0x0000041f08007986 */ /* 0x0001e2000c10190c */
[----:B------:R-:W-:-:S03]  /*1e00*/  PRMT R28, R23, 0x7632, R28 ;  /* 0x00007632171c7816 */ /* 0x000fc6000000001c */
[----:B------:R0:W-:Y:S04]  /*1e10*/  STG.E desc[UR12][R8.64], R11 ;  /* 0x0000000b08007986 */ /* 0x0001e8000c10190c */
[----:B------:R0:W-:Y:S04]  /*1e20*/  STG.E desc[UR12][R20.64], R28 ;  /* 0x0000001c14007986 */ /* 0x0001e8000c10190c */
[----:B------:R0:W-:Y:S01]  /*1e30*/  STG.E desc[UR12][R20.64+0x4], R30 ;  /* 0x0000041e14007986 */ /* 0x0001e2000c10190c */
[----:B------:R-:W-:Y:S05]  /*1e40*/  BRA.U UP0, `(.L_x_29) ;  /* 0xfffffff900347547 */ /* 0x000fea000b83ffff */
[----:B------:R-:W-:Y:S02]  /*1e50*/  UIADD3 UR6, UPT, UPT, UR6, 0x20, URZ ;  /* 0x0000002006067890 */ /* 0x000fe4000fffe0ff */
[----:B------:R-:W-:Y:S02]  /*1e60*/  UIADD3 UR4, UPT, UPT, UR4, 0x20, URZ ;  /* 0x0000002004047890 */ /* 0x000fe4000fffe0ff */
[----:B------:R-:W-:-:S09]  /*1e70*/  UISETP.GE.AND UP0, UPT, UR6, UR11, UPT ;  /* 0x0000000b0600728c */ /* 0x000fd2000bf06270 */
[----:B------:R-:W-:Y:S05]  /*1e80*/  BRA.U !UP0, `(.L_x_30) ;  /* 0xfffffff508587547 */ /* 0x000fea000b83ffff */
[----:B------:R-:W-:Y:S05]  /*1e90*/  EXIT ;  /* 0x000000000000794d */ /* 0x000fea0003800000 */
.L_x_31:
        /* <DEDUP_REMOVED lines=14> */
.L_x_47:


//--------------------- .text._Z14shuffle_kernelPjiiiiiiii --------------------------
	.section	.text._Z14shuffle_kernelPjiiiiiiii,"ax",@progbits
	.align	128
        .global         _Z14shuffle_kernelPjiiiiiiii
        .type           _Z14shuffle_kernelPjiiiiiiii,@function
        .size           _Z14shuffle_kernelPjiiiiiiii,(.L_x_48 - _Z14shuffle_kernelPjiiiiiiii)
        .other          _Z14shuffle_kernelPjiiiiiiii,@"STO_CUDA_ENTRY STV_DEFAULT"
_Z14shuffle_kernelPjiiiiiiii:
.text._Z14shuffle_kernelPjiiiiiiii:
[----:B------:R-:W-:Y:S01]  /*0000*/  LDC R1, c[0x0][0x37c] ;  /* 0x0000df00ff017b82 */ /* 0x000fe20000000800 */
[----:B------:R-:W0:Y:S07]  /*0010*/  S2R R0, SR_CTAID.X ;  /* 0x0000000000007919 */ /* 0x000e2e0000002500 */
[----:B------:R-:W1:Y:S01]  /*0020*/  LDC R13, c[0x0][0x38c] ;  /* 0x0000e300ff0d7b82 */ /* 0x000e620000000800 */
[----:B------:R-:W0:Y:S02]  /*0030*/  S2R R3, SR_TID.X ;  /* 0x0000000000037919 */ /* 0x000e240000002100 */
[----:B0-----:R-:W-:-:S05]  /*0040*/  IMAD R0, R0, 0x20, R3 ;  /* 0x0000002000007824 */ /* 0x001fca00078e0203 */
[----:B-1----:R-:W-:-:S13]  /*0050*/  ISETP.GE.AND P0, PT, R0, R13, PT ;  /* 0x0000000d0000720c */ /* 0x002fda0003f06270 */
[----:B------:R-:W-:Y:S05]  /*0060*/  @P0 EXIT ;  /* 0x000000000000094d */ /* 0x000fea0003800000 */
[----:B------:R-:W0:Y:S01]  /*0070*/  LDCU UR4, c[0x0][0x390] ;  /* 0x00007200ff0477ac */ /* 0x000e220008000800 */
[----:B------:R-:W1:Y:S01]  /*0080*/  LDC.64 R2, c[0x0][0x380] ;  /* 0x0000e000ff027b82 */ /* 0x000e620000000a00 */
[----:B------:R-:W-:-:S07]  /*0090*/  IMAD.MOV.U32 R15, RZ, RZ, RZ ;  /* 0x000000ffff0f7224 */ /* 0x000fce00078e00ff */
[----:B------:R-:W2:Y:S01]  /*00a0*/  LDC R4, c[0x0][0x394] ;  /* 0x0000e500ff047b82 */ /* 0x000ea20000000800 */
[----:B0-----:R-:W-:Y:S01]  /*00b0*/  UISETP.GE.AND UP0, UPT, UR4, 0x1, UPT ;  /* 0x000000010400788c */ /* 0x001fe2000bf06270 */
[----:B-1----:R-:W-:-:S08]  /*00c0*/  IMAD.WIDE R2, R0, 0x4, R2 ;  /* 0x0000000400027825 */ /* 0x002fd000078e0202 */
[----:B------:R-:W-:Y:S05]  /*00d0*/  BRA.U !UP0, `(.L_x_32) ;  /* 0x00000001082c7547 */ /* 0x000fea000b800000 */
[----:B------:R-:W-:Y:S01]  /*00e0*/  UIADD3 UR4, UPT, UPT, UR4, -0x1, URZ ;  /* 0xffffffff04047890 */ /* 0x000fe2000fffe0ff */
[----:B------:R-:W-:-:S03]  /*00f0*/  SHF.R.S32.HI R0, RZ, 0x1f, R13 ;  /* 0x0000001fff007819 */ /* 0x000fc6000001140d */
[----:B------:R-:W-:-:S04]  /*0100*/  ULOP3.LUT UR4, UR4, 0xfffffffc, URZ, 0xc0, !UPT ;  /* 0xfffffffc04047892 */ /* 0x000fc8000f8ec0ff */
[----:B------:R-:W-:Y:S02]  /*0110*/  UIADD3 UR5, UP0, UPT, UR4, 0x4, URZ ;  /* 0x0000000404057890 */ /* 0x000fe4000ff1e0ff */
[----:B------:R-:W-:Y:S02]  /*0120*/  UIADD3 UR4, UPT, UPT, UR4, 0x4, URZ ;  /* 0x0000000404047890 */ /* 0x000fe4000fffe0ff */
[----:B------:R-:W-:Y:S02]  /*0130*/  UIADD3.X UR6, UPT, UPT, URZ, URZ, URZ, UP0, !UPT ;  /* 0x000000ffff067290 */ /* 0x000fe400087fe4ff */
[----:B------:R-:W-:-:S04]  /*0140*/  IMAD.WIDE.U32 R2, R13, UR5, R2 ;  /* 0x000000050d027c25 */ /* 0x000fc8000f8e0002 */
[----:B------:R-:W-:Y:S02]  /*0150*/  IMAD R5, R13, UR6, RZ ;  /* 0x000000060d057c24 */ /* 0x000fe4000f8e02ff */
[----:B------:R-:W-:Y:S02]  /*0160*/  IMAD.U32 R15, RZ, RZ, UR4 ;  /* 0x00000004ff0f7e24 */ /* 0x000fe4000f8e00ff */
[----:B------:R-:W-:-:S04]  /*0170*/  IMAD R5, R0, UR5, R5 ;  /* 0x0000000500057c24 */ /* 0x000fc8000f8e0205 */
[----:B------:R-:W-:-:S07]  /*0180*/  IMAD.IADD R3, R3, 0x1, R5 ;  /* 0x0000000103037824 */ /* 0x000fce00078e0205 */
.L_x_32:
[----:B--2---:R-:W-:-:S13]  /*0190*/  ISETP.GE.AND P0, PT, R15, R4, PT ;  /* 0x000000040f00720c */ /* 0x004fda0003f06270 */
[----:B------:R-:W-:Y:S05]  /*01a0*/  @P0 BRA `(.L_x_33) ;  /* 0x0000000000340947 */ /* 0x000fea0003800000 */
[----:B------:R-:W-:Y:S01]  /*01b0*/  VIADD R0, R15, 0x10 ;  /* 0x000000100f007836 */ /* 0x000fe20000000000 */
[----:B------:R-:W-:-:S04]  /*01c0*/  LOP3.LUT R15, RZ, R15, RZ, 0x33, !PT ;  /* 0x0000000fff0f7212 */ /* 0x000fc800078e33ff */
[----:B------:R-:W-:-:S05]  /*01d0*/  VIMNMX R4, PT, PT, R0, R4, !PT ;  /* 0x0000000400047248 */ /* 0x000fca0007fe0100 */
[----:B------:R-:W-:-:S05]  /*01e0*/  IMAD.IADD R4, R4, 0x1, R15 ;  /* 0x0000000104047824 */ /* 0x000fca00078e020f */
[----:B------:R-:W-:Y:S02]  /*01f0*/  SHF.R.U32.HI R5, RZ, 0x2, R4 ;  /* 0x00000002ff057819 */ /* 0x000fe40000011604 */
[----:B------:R-:W-:Y:S02]  /*0200*/  LOP3.LUT R15, R4, 0xfffffff0, RZ, 0xc0, !PT ;  /* 0xfffffff0040f7812 */ /* 0x000fe400078ec0ff */
[----:B------:R-:W-:Y:S01]  /*0210*/  LOP3.LUT R6, R5, 0x3ffffffc, RZ, 0xc0, !PT ;  /* 0x3ffffffc05067812 */ /* 0x000fe200078ec0ff */
[----:B------:R-:W-:Y:S02]  /*0220*/  IMAD R5, R13, 0x3, RZ ;  /* 0x000000030d057824 */ /* 0x000fe400078e02ff */
[----:B------:R-:W-:Y:S02]  /*0230*/  IMAD.IADD R15, R0, 0x1, R15 ;  /* 0x00000001000f7824 */ /* 0x000fe400078e020f */
[----:B------:R-:W-:Y:S01]  /*0240*/  VIADD R7, R6, 0x4 ;  /* 0x0000000406077836 */ /* 0x000fe20000000000 */
[----:B------:R-:W-:-:S03]  /*0250*/  SHF.R.S32.HI R6, RZ, 0x1f, R5 ;  /* 0x0000001fff067819 */ /* 0x000fc60000011405 */
[----:B------:R-:W-:-:S04]  /*0260*/  IMAD.WIDE.U32 R2, R5, R7, R2 ;  /* 0x0000000705027225 */ /* 0x000fc800078e0002 */
[----:B------:R-:W-:-:S07]  /*0270*/  IMAD R3, R7, R6, R3 ;  /* 0x0000000607037224 */ /* 0x000fce00078e0203 */
.L_x_33:
[----:B------:R-:W0:Y:S01]  /*0280*/  LDCU UR6, c[0x0][0x398] ;  /* 0x00007300ff0677ac */ /* 0x000e220008000800 */
[----:B------:R-:W1:Y:S01]  /*0290*/  LDC R0, c[0x0][0x39c] ;  /* 0x0000e700ff007b82 */ /* 0x000e620000000800 */
[----:B------:R-:W2:Y:S01]  /*02a0*/  LDCU.64 UR4, c[0x0][0x358] ;  /* 0x00006b00ff0477ac */ /* 0x000ea20008000a00 */
[----:B0-----:R-:W-:-:S13]  /*02b0*/  ISETP.GE.AND P0, PT, R15, UR6, PT ;  /* 0x000000060f007c0c */ /* 0x001fda000bf06270 */
[----:B--2---:R-:W-:Y:S05]  /*02c0*/  @P0 BRA `(.L_x_34) ;  /* 0x0000000400940947 */ /* 0x004fea0003800000 */
.L_x_35:
[C-C-:B--2---:R-:W-:Y:S01]  /*02d0*/  IMAD.WIDE R6, R13.reuse, 0xc, R2.reuse ;  /* 0x0000000c0d067825 */ /* 0x144fe200078e0202 */
[----:B------:R-:W2:Y:S03]  /*02e0*/  LDG.E R18, desc[UR4][R2.64] ;  /* 0x0000000402127981 */ /* 0x000ea6000c1e1900 */
[C-C-:B------:R-:W-:Y:S01]  /*02f0*/  IMAD.WIDE R4, R13.reuse, 0x10, R2.reuse ;  /* 0x000000100d047825 */ /* 0x140fe200078e0202 */
[----:B------:R-:W3:Y:S04]  /*0300*/  LDG.E R21, desc[UR4][R6.64] ;  /* 0x0000000406157981 */ /* 0x000ee8000c1e1900 */
[----:B------:R-:W3:Y:S01]  /*0310*/  LDG.E R19, desc[UR4][R4.64] ;  /* 0x0000000404137981 */ /* 0x000ee2000c1e1900 */
[----:B------:R-:W-:-:S04]  /*0320*/  IMAD.WIDE R8, R13, 0x8, R2 ;  /* 0x000000080d087825 */ /* 0x000fc800078e0202 */
[----:B------:R-:W-:Y:S01]  /*0330*/  IMAD.WIDE R10, R13, 0x4, R2 ;  /* 0x000000040d0a7825 */ /* 0x000fe200078e0202 */
[----:B------:R-:W4:Y:S04]  /*0340*/  LDG.E R20, desc[UR4][R8.64] ;  /* 0x0000000408147981 */ /* 0x000f28000c1e1900 */
[----:B------:R-:W4:Y:S01]  /*0350*/  LDG.E R17, desc[UR4][R10.64] ;  /* 0x000000040a117981 */ /* 0x000f22000c1e1900 */
[----:B------:R-:W-:-:S05]  /*0360*/  VIADD R15, R15, 0x20 ;  /* 0x000000200f0f7836 */ /* 0x000fca0000000000 */
[----:B------:R-:W-:Y:S02]  /*0370*/  ISETP.GE.AND P0, PT, R15, UR6, PT ;  /* 0x000000060f007c0c */ /* 0x000fe4000bf06270 */
[----:B---3--:R-:W-:-:S04]  /*0380*/  SHF.L.W.U32.HI R12, R21, 0x8, R19 ;  /* 0x00000008150c7819 */ /* 0x008fc80000010e13 */
[C---:B------:R-:W-:Y:S01]  /*0390*/  LOP3.LUT R14, R12.reuse, 0x1f, RZ, 0xc0, !PT ;  /* 0x0000001f0c0e7812 */ /* 0x040fe200078ec0ff */
[----:B------:R-:W-:-:S05]  /*03a0*/  IMAD.SHL.U32 R23, R12, 0x800, RZ ;  /* 0x000008000c177824 */ /* 0x000fca00078e00ff */
[----:B------:R-:W-:Y:S02]  /*03b0*/  LOP3.LUT R14, R14, 0x1f0000, R23, 0xf8, !PT ;  /* 0x001f00000e0e7812 */ /* 0x000fe400078ef817 */
[----:B------:R-:W-:Y:S01]  /*03c0*/  SHF.R.U32.HI R23, RZ, 0x5, R12 ;  /* 0x00000005ff177819 */ /* 0x000fe2000001160c */
[----:B------:R-:W-:-:S03]  /*03d0*/  IMAD.SHL.U32 R22, R12, 0x40, RZ ;  /* 0x000000400c167824 */ /* 0x000fc600078e00ff */
[----:B------:R-:W-:Y:S01]  /*03e0*/  LOP3.LUT R25, R14, 0x3e0, R23, 0xf8, !PT ;  /* 0x000003e00e197812 */ /* 0x000fe200078ef817 */
[C---:B--2---:R-:W-:Y:S01]  /*03f0*/  IMAD.SHL.U32 R23, R18.reuse, 0x800, RZ ;  /* 0x0000080012177824 */ /* 0x044fe200078e00ff */
[----:B------:R-:W-:Y:S02]  /*0400*/  LOP3.LUT R14, R18, 0x1f, RZ, 0xc0, !PT ;  /* 0x0000001f120e7812 */ /* 0x000fe400078ec0ff */
[----:B------:R-:W-:Y:S02]  /*0410*/  LOP3.LUT R22, R25, 0x3e00000, R22, 0xf8, !PT ;  /* 0x03e0000019167812 */ /* 0x000fe400078ef816 */
[----:B------:R-:W-:Y:S02]  /*0420*/  LOP3.LUT R14, R14, 0x1f0000, R23, 0xf8, !PT ;  /* 0x001f00000e0e7812 */ /* 0x000fe400078ef817 */
[----:B------:R-:W-:Y:S02]  /*0430*/  SHF.R.U32.HI R25, RZ, 0xa, R12 ;  /* 0x0000000aff197819 */ /* 0x000fe4000001160c */
[----:B------:R-:W-:-:S02]  /*0440*/  SHF.R.U32.HI R23, RZ, 0x5, R18 ;  /* 0x00000005ff177819 */ /* 0x000fc40000011612 */
[----:B------:R-:W-:Y:S01]  /*0450*/  LOP3.LUT R22, R22, 0x7c00, R25, 0xf8, !PT ;  /* 0x00007c0016167812 */ /* 0x000fe200078ef819 */
[----:B------:R-:W-:Y:S01]  /*0460*/  IMAD.SHL.U32 R25, R12, 0x2, RZ ;  /* 0x000000020c197824 */ /* 0x000fe200078e00ff */
[----:B------:R-:W-:Y:S01]  /*0470*/  LOP3.LUT R24, R14, 0x3e0, R23, 0xf8, !PT ;  /* 0x000003e00e187812 */ /* 0x000fe200078ef817 */
[----:B------:R-:W-:Y:S01]  /*0480*/  IMAD.SHL.U32 R23, R18, 0x40, RZ ;  /* 0x0000004012177824 */ /* 0x000fe200078e00ff */
[----:B------:R-:W-:Y:S02]  /*0490*/  SHF.R.U32.HI R26, RZ, 0x9, R19 ;  /* 0x00000009ff1a7819 */ /* 0x000fe40000011613 */
[----:B------:R-:W-:Y:S02]  /*04a0*/  LOP3.LUT R12, R22, 0x7c000000, R25, 0xf8, !PT ;  /* 0x7c000000160c7812 */ /* 0x000fe400078ef819 */
[----:B------:R-:W-:Y:S02]  /*04b0*/  LOP3.LUT R23, R24, 0x3e00000, R23, 0xf8, !PT ;  /* 0x03e0000018177812 */ /* 0x000fe400078ef817 */
[----:B----4-:R-:W-:-:S02]  /*04c0*/  SHF.L.W.U32.HI R22, R17, 0x4, R20 ;  /* 0x0000000411167819 */ /* 0x010fc40000010e14 */
[----:B------:R-:W-:Y:S02]  /*04d0*/  SHF.R.U32.HI R24, RZ, 0xa, R18 ;  /* 0x0000000aff187819 */ /* 0x000fe40000011612 */
[----:B------:R-:W-:Y:S01]  /*04e0*/  SHF.L.W.U32.HI R20, R20, 0x6, R21 ;  /* 0x0000000614147819 */ /* 0x000fe20000010e15 */
[----:B------:R-:W-:Y:S01]  /*04f0*/  IMAD.SHL.U32 R21, R18, 0x2, RZ ;  /* 0x0000000212157824 */ /* 0x000fe200078e00ff */
[----:B------:R-:W-:Y:S01]  /*0500*/  LOP3.LUT R14, R26, 0x8000, RZ, 0xc0, !PT ;  /* 0x000080001a0e7812 */ /* 0x000fe200078ec0ff */
[C---:B------:R-:W-:Y:S01]  /*0510*/  IMAD.SHL.U32 R26, R22.reuse, 0x800, RZ ;  /* 0x00000800161a7824 */ /* 0x040fe200078e00ff */
[----:B------:R-:W-:Y:S02]  /*0520*/  LOP3.LUT R24, R23, 0x7c00, R24, 0xf8, !PT ;  /* 0x00007c0017187812 */ /* 0x000fe400078ef818 */
[----:B------:R-:W-:Y:S02]  /*0530*/  LOP3.LUT R23, R22, 0x1f, RZ, 0xc0, !PT ;  /* 0x0000001f16177812 */ /* 0x000fe400078ec0ff */
[----:B------:R-:W-:-:S02]  /*0540*/  LOP3.LUT R21, R24, 0x7c000000, R21, 0xf8, !PT ;  /* 0x7c00000018157812 */ /* 0x000fc400078ef815 */
[--C-:B------:R-:W-:Y:S02]  /*0550*/  SHF.R.U32.HI R16, RZ, 0x7, R19.reuse ;  /* 0x00000007ff107819 */ /* 0x100fe40000011613 */
[----:B------:R-:W-:Y:S02]  /*0560*/  LOP3.LUT R23, R23, 0x1f0000, R26, 0xf8, !PT ;  /* 0x001f000017177812 */ /* 0x000fe400078ef81a */
[----:B------:R-:W-:Y:S02]  /*0570*/  SHF.R.U32.HI R24, RZ, 0x5, R22 ;  /* 0x00000005ff187819 */ /* 0x000fe40000011616 */
[----:B------:R-:W-:Y:S01]  /*0580*/  SHF.R.U32.HI R26, RZ, 0xa, R19 ;  /* 0x0000000aff1a7819 */ /* 0x000fe20000011613 */
[----:B------:R-:W-:Y:S01]  /*0590*/  IMAD.SHL.U32 R27, R19, 0x10, RZ ;  /* 0x00000010131b7824 */ /* 0x000fe200078e00ff */
[----:B------:R-:W-:Y:S02]  /*05a0*/  LOP3.LUT R16, R16, 0x8000, RZ, 0xc0, !PT ;  /* 0x0000800010107812 */ /* 0x000fe400078ec0ff */
[----:B------:R-:W-:Y:S01]  /*05b0*/  LOP3.LUT R25, R23, 0x3e0, R24, 0xf8, !PT ;  /* 0x000003e017197812 */ /* 0x000fe200078ef818 */
[----:B------:R-:W-:Y:S01]  /*05c0*/  IMAD.SHL.U32 R24, R22, 0x40, RZ ;  /* 0x0000004016187824 */ /* 0x000fe200078e00ff */
[----:B------:R-:W-:Y:S01]  /*05d0*/  LOP3.LUT R23, R26, 0x8000, RZ, 0xc0, !PT ;  /* 0x000080001a177812 */ /* 0x000fe200078ec0ff */
[C---:B------:R-:W-:Y:S01]  /*05e0*/  IMAD.SHL.U32 R26, R19.reuse, 0x2, RZ ;  /* 0x00000002131a7824 */ /* 0x040fe200078e00ff */
[----:B------:R-:W-:Y:S01]  /*05f0*/  LOP3.LUT R16, R16, 0x80000000, R27, 0xf8, !PT ;  /* 0x8000000010107812 */ /* 0x000fe200078ef81b */
[----:B------:R-:W-:Y:S01]  /*0600*/  IMAD.SHL.U32 R27, R19, 0x4, RZ ;  /* 0x00000004131b7824 */ /* 0x000fe200078e00ff */
[----:B------:R-:W-:-:S02]  /*0610*/  LOP3.LUT R25, R25, 0x3e00000, R24, 0xf8, !PT ;  /* 0x03e0000019197812 */ /* 0x000fc400078ef818 */
[----:B------:R-:W-:Y:S02]  /*0620*/  LOP3.LUT R23, R23, 0x80000000, R26, 0xf8, !PT ;  /* 0x8000000017177812 */ /* 0x000fe400078ef81a */
[----:B------:R-:W-:Y:S02]  /*0630*/  SHF.R.U32.HI R24, RZ, 0xa, R22 ;  /* 0x0000000aff187819 */ /* 0x000fe40000011616 */
[----:B------:R-:W-:Y:S02]  /*0640*/  SHF.R.U32.HI R26, RZ, 0x8, R19 ;  /* 0x00000008ff1a7819 */ /* 0x000fe40000011613 */
[----:B------:R-:W-:Y:S01]  /*0650*/  LOP3.LUT R14, R14, 0x80000000, R27, 0xf8, !PT ;  /* 0x800000000e0e7812 */ /* 0x000fe200078ef81b */
[----:B------:R-:W-:Y:S01]  /*0660*/  IMAD.SHL.U32 R27, R19, 0x8, RZ ;  /* 0x00000008131b7824 */ /* 0x000fe200078e00ff */
[----:B------:R-:W-:Y:S02]  /*0670*/  LOP3.LUT R25, R25, 0x7c00, R24, 0xf8, !PT ;  /* 0x00007c0019197812 */ /* 0x000fe400078ef818 */
[----:B------:R-:W-:-:S02]  /*0680*/  LOP3.LUT R24, R26, 0x8000, RZ, 0xc0, !PT ;  /* 0x000080001a187812 */ /* 0x000fc400078ec0ff */
[----:B------:R-:W-:Y:S02]  /*0690*/  SHF.L.W.U32.HI R17, R18, 0x2, R17 ;  /* 0x0000000212117819 */ /* 0x000fe40000010e11 */
[----:B------:R-:W-:Y:S01]  /*06a0*/  LOP3.LUT R24, R24, 0x80000000, R27, 0xf8, !PT ;  /* 0x8000000018187812 */ /* 0x000fe200078ef81b */
[C---:B------:R-:W-:Y:S01]  /*06b0*/  IMAD.SHL.U32 R27, R20.reuse, 0x800, RZ ;  /* 0x00000800141b7824 */ /* 0x040fe200078e00ff */
[----:B------:R-:W-:-:S04]  /*06c0*/  LOP3.LUT R18, R20, 0x1f, RZ, 0xc0, !PT ;  /* 0x0000001f14127812 */ /* 0x000fc800078ec0ff */
[----:B------:R-:W-:Y:S02]  /*06d0*/  LOP3.LUT R18, R18, 0x1f0000, R27, 0xf8, !PT ;  /* 0x001f000012127812 */ /* 0x000fe400078ef81b */
[----:B------:R-:W-:-:S04]  /*06e0*/  SHF.R.U32.HI R27, RZ, 0x5, R20 ;  /* 0x00000005ff1b7819 */ /* 0x000fc80000011614 */
[----:B------:R-:W-:Y:S01]  /*06f0*/  LOP3.LUT R27, R18, 0x3e0, R27, 0xf8, !PT ;  /* 0x000003e0121b7812 */ /* 0x000fe200078ef81b */
[----:B------:R-:W-:Y:S02]  /*0700*/  IMAD.SHL.U32 R18, R20, 0x40, RZ ;  /* 0x0000004014127824 */ /* 0x000fe400078e00ff */
[----:B------:R-:W-:-:S03]  /*0710*/  IMAD.SHL.U32 R22, R22, 0x2, RZ ;  /* 0x0000000216167824 */ /* 0x000fc600078e00ff */
[----:B------:R-:W-:Y:S02]  /*0720*/  LOP3.LUT R18, R27, 0x3e00000, R18, 0xf8, !PT ;  /* 0x03e000001b127812 */ /* 0x000fe400078ef812 */
[----:B------:R-:W-:Y:S02]  /*0730*/  SHF.R.U32.HI R27, RZ, 0xa, R20 ;  /* 0x0000000aff1b7819 */ /* 0x000fe40000011614 */
[----:B------:R-:W-:Y:S02]  /*0740*/  LOP3.LUT R25, R25, 0x7c000000, R22, 0xf8, !PT ;  /* 0x7c00000019197812 */ /* 0x000fe400078ef816 */
[----:B------:R-:W-:Y:S01]  /*0750*/  LOP3.LUT R18, R18, 0x7c00, R27, 0xf8, !PT ;  /* 0x00007c0012127812 */ /* 0x000fe200078ef81b */
[C---:B------:R-:W-:Y:S01]  /*0760*/  IMAD.SHL.U32 R27, R17.reuse, 0x800, RZ ;  /* 0x00000800111b7824 */ /* 0x040fe200078e00ff */
[----:B------:R-:W-:-:S04]  /*0770*/  LOP3.LUT R22, R17, 0x1f, RZ, 0xc0, !PT ;  /* 0x0000001f11167812 */ /* 0x000fc800078ec0ff */
[----:B------:R-:W-:Y:S02]  /*0780*/  LOP3.LUT R22, R22, 0x1f0000, R27, 0xf8, !PT ;  /* 0x001f000016167812 */ /* 0x000fe400078ef81b */
[----:B------:R-:W-:-:S04]  /*0790*/  SHF.R.U32.HI R27, RZ, 0x5, R17 ;  /* 0x00000005ff1b7819 */ /* 0x000fc80000011611 */
[----:B------:R-:W-:Y:S01]  /*07a0*/  LOP3.LUT R27, R22, 0x3e0, R27, 0xf8, !PT ;  /* 0x000003e0161b7812 */ /* 0x000fe200078ef81b */
[----:B------:R-:W-:Y:S01]  /*07b0*/  IMAD.SHL.U32 R22, R17, 0x40, RZ ;  /* 0x0000004011167824 */ /* 0x000fe200078e00ff */
[----:B------:R-:W-:-:S04]  /*07c0*/  SHF.R.U32.HI R26, RZ, 0xb, R19 ;  /* 0x0000000bff1a7819 */ /* 0x000fc80000011613 */
[----:B------:R-:W-:Y:S02]  /*07d0*/  LOP3.LUT R22, R27, 0x3e00000, R22, 0xf8, !PT ;  /* 0x03e000001b167812 */ /* 0x000fe400078ef816 */
[----:B------:R-:W-:Y:S01]  /*07e0*/  SHF.R.U32.HI R27, RZ, 0xa, R17 ;  /* 0x0000000aff1b7819 */ /* 0x000fe20000011611 */
[----:B------:R-:W-:-:S03]  /*07f0*/  IMAD.SHL.U32 R17, R17, 0x2, RZ ;  /* 0x0000000211117824 */ /* 0x000fc600078e00ff */
[----:B------:R-:W-:Y:S01]  /*0800*/  LOP3.LUT R22, R22, 0x7c00, R27, 0xf8, !PT ;  /* 0x00007c0016167812 */ /* 0x000fe200078ef81b */
[----:B------:R-:W-:Y:S01]  /*0810*/  IMAD.SHL.U32 R27, R20, 0x2, RZ ;  /* 0x00000002141b7824 */ /* 0x000fe200078e00ff */
[----:B------:R-:W-:Y:S02]  /*0820*/  LOP3.LUT R26, R26, 0x8000, RZ, 0xc0, !PT ;  /* 0x000080001a1a7812 */ /* 0x000fe400078ec0ff */
[----:B------:R-:W-:Y:S02]  /*0830*/  LOP3.LUT R17, R22, 0x7c000000, R17, 0xf8, !PT ;  /* 0x7c00000016117812 */ /* 0x000fe400078ef811 */
[----:B------:R-:W-:Y:S02]  /*0840*/  LOP3.LUT R18, R18, 0x7c000000, R27, 0xf8, !PT ;  /* 0x7c00000012127812 */ /* 0x000fe400078ef81b */
[----:B------:R-:W-:Y:S02]  /*0850*/  LOP3.LUT R19, R26, 0x80000000, R19, 0xf8, !PT ;  /* 0x800000001a137812 */ /* 0x000fe400078ef813 */
[----:B------:R-:W-:-:S02]  /*0860*/  LOP3.LUT R21, R16, R21, RZ, 0xfc, !PT ;  /* 0x0000001510157212 */ /* 0x000fc400078efcff */
[----:B------:R-:W-:Y:S02]  /*0870*/  LOP3.LUT R17, R24, R17, RZ, 0xfc, !PT ;  /* 0x0000001118117212 */ /* 0x000fe400078efcff */
[----:B------:R-:W-:Y:S02]  /*0880*/  LOP3.LUT R25, R14, R25, RZ, 0xfc, !PT ;  /* 0x000000190e197212 */ /* 0x000fe400078efcff */
[----:B------:R-:W-:Y:S01]  /*0890*/  LOP3.LUT R23, R23, R18, RZ, 0xfc, !PT ;  /* 0x0000001217177212 */ /* 0x000fe200078efcff */
[----:B------:R0:W-:Y:S01]  /*08a0*/  STG.E desc[UR4][R2.64], R21 ;  /* 0x0000001502007986 */ /* 0x0001e2000c101904 */
[----:B------:R-:W-:-:S03]  /*08b0*/  LOP3.LUT R19, R19, R12, RZ, 0xfc, !PT ;  /* 0x0000000c13137212 */ /* 0x000fc600078efcff */
[----:B------:R2:W-:Y:S04]  /*08c0*/  STG.E desc[UR4][R10.64], R17 ;  /* 0x000000110a007986 */ /* 0x0005e8000c101904 */
[----:B------:R2:W-:Y:S04]  /*08d0*/  STG.E desc[UR4][R8.64], R25 ;  /* 0x0000001908007986 */ /* 0x0005e8000c101904 */
[----:B------:R2:W-:Y:S01]  /*08e0*/  STG.E desc[UR4][R6.64], R23 ;  /* 0x0000001706007986 */ /* 0x0005e2000c101904 */
[----:B0-----:R-:W-:-:S03]  /*08f0*/  IMAD.WIDE R2, R13, 0x14, R2 ;  /* 0x000000140d027825 */ /* 0x001fc600078e0202 */
[----:B------:R2:W-:Y:S01]  /*0900*/  STG.E desc[UR4][R4.64], R19 ;  /* 0x0000001304007986 */ /* 0x0005e2000c101904 */
[----:B------:R-:W-:Y:S05]  /*0910*/  @!P0 BRA `(.L_x_35) ;  /* 0xfffffff8006c8947 */ /* 0x000fea000383ffff */
.L_x_34:
[----:B-1----:R-:W-:-:S13]  /*0920*/  ISETP.GE.AND P0, PT, R15, R0, PT ;  /* 0x000000000f00720c */ /* 0x002fda0003f06270 */
[----:B------:R-:W-:Y:S05]  /*0930*/  @P0 BRA `(.L_x_36) ;  /* 0x0000000400cc0947 */ /* 0x000fea0003800000 */
[----:B--2---:R-:W-:Y:S02]  /*0940*/  VIADDMNMX R4, R15, 0x8, R0, !PT ;  /* 0x000000080f047846 */ /* 0x004fe40007800100 */
[----:B------:R-:W-:-:S05]  /*0950*/  LOP3.LUT R5, RZ, R15, RZ, 0x33, !PT ;  /* 0x0000000fff057212 */ /* 0x000fca00078e33ff */
[----:B------:R-:W-:-:S05]  /*0960*/  IMAD.IADD R4, R5, 0x1, R4 ;  /* 0x0000000105047824 */ /* 0x000fca00078e0204 */
[C---:B------:R-:W-:Y:S02]  /*0970*/  LOP3.LUT R5, R4.reuse, 0x18, RZ, 0xc0, !PT ;  /* 0x0000001804057812 */ /* 0x040fe400078ec0ff */
[----:B------:R-:W-:Y:S02]  /*0980*/  ISETP.GE.U32.AND P0, PT, R4, 0x18, PT ;  /* 0x000000180400780c */ /* 0x000fe40003f06070 */
[----:B------:R-:W-:-:S13]  /*0990*/  ISETP.NE.AND P1, PT, R5, 0x18, PT ;  /* 0x000000180500780c */ /* 0x000fda0003f25270 */
[----:B------:R-:W-:Y:S05]  /*09a0*/  @!P1 BRA `(.L_x_37) ;  /* 0x00000000006c9947 */ /* 0x000fea0003800000 */
[----:B------:R-:W-:-:S05]  /*09b0*/  LEA.HI R4, R4, 0x1, RZ, 0x1d ;  /* 0x0000000104047811 */ /* 0x000fca00078fe8ff */
[C---:B------:R-:W-:Y:S01]  /*09c0*/  IMAD.SHL.U32 R5, R4.reuse, 0x8, RZ ;  /* 0x0000000804057824 */ /* 0x040fe200078e00ff */
[----:B------:R-:W-:-:S04]  /*09d0*/  LOP3.LUT R4, R4, 0x3, RZ, 0xc0, !PT ;  /* 0x0000000304047812 */ /* 0x000fc800078ec0ff */
[----:B------:R-:W-:Y:S01]  /*09e0*/  LOP3.LUT R6, R5, 0x18, RZ, 0xc0, !PT ;  /* 0x0000001805067812 */ /* 0x000fe200078ec0ff */
[----:B------:R-:W-:-:S04]  /*09f0*/  IMAD.MOV R4, RZ, RZ, -R4 ;  /* 0x000000ffff047224 */ /* 0x000fc800078e0a04 */
[----:B------:R-:W-:-:S07]  /*0a00*/  IMAD.IADD R15, R15, 0x1, R6 ;  /* 0x000000010f0f7824 */ /* 0x000fce00078e0206 */
.L_x_38:
[----:B------:R-:W2:Y:S01]  /*0a10*/  LDG.E R5, desc[UR4][R2.64] ;  /* 0x0000000402057981 */ /* 0x000ea2000c1e1900 */
[----:B------:R-:W-:-:S05]  /*0a20*/  VIADD R4, R4, 0x1 ;  /* 0x0000000104047836 */ /* 0x000fca0000000000 */
[----:B------:R-:W-:Y:S01]  /*0a30*/  ISETP.NE.AND P1, PT, R4, RZ, PT ;  /* 0x000000ff0400720c */ /* 0x000fe20003f25270 */
[C---:B--2---:R-:W-:Y:S01]  /*0a40*/  IMAD.SHL.U32 R8, R5.reuse, 0x100, RZ ;  /* 0x0000010005087824 */ /* 0x044fe200078e00ff */
[--C-:B------:R-:W-:Y:S01]  /*0a50*/  SHF.R.U32.HI R10, RZ, 0x14, R5.reuse ;  /* 0x00000014ff0a7819 */ /* 0x100fe20000011605 */
[----:B------:R-:W-:Y:S01]  /*0a60*/  IMAD.SHL.U32 R7, R5, 0x1000, RZ ;  /* 0x0000100005077824 */ /* 0x000fe200078e00ff */
[----:B------:R-:W-:Y:S02]  /*0a70*/  SHF.R.U32.HI R6, RZ, 0x4, R5 ;  /* 0x00000004ff067819 */ /* 0x000fe40000011605 */
[----:B------:R-:W-:Y:S02]  /*0a80*/  LOP3.LUT R9, R8, 0xf00000, RZ, 0xc0, !PT ;  /* 0x00f0000008097812 */ /* 0x000fe400078ec0ff */
[----:B------:R-:W-:Y:S02]  /*0a90*/  LOP3.LUT R8, R7, 0xf0000, RZ, 0xc0, !PT ;  /* 0x000f000007087812 */ /* 0x000fe400078ec0ff */
[----:B------:R-:W-:-:S02]  /*0aa0*/  SHF.L.W.U32.HI R10, R5, 0x18, R10 ;  /* 0x00000018050a7819 */ /* 0x000fc40000010e0a */
[----:B------:R-:W-:Y:S02]  /*0ab0*/  LOP3.LUT R9, R9, 0xf0, R6, 0xf8, !PT ;  /* 0x000000f009097812 */ /* 0x000fe400078ef806 */
[--C-:B------:R-:W-:Y:S02]  /*0ac0*/  SHF.R.U32.HI R6, RZ, 0xc, R5.reuse ;  /* 0x0000000cff067819 */ /* 0x100fe40000011605 */
[----:B------:R-:W-:Y:S02]  /*0ad0*/  LOP3.LUT R8, R8, 0xf, R5, 0xf8, !PT ;  /* 0x0000000f08087812 */ /* 0x000fe400078ef805 */
[----:B------:R-:W-:Y:S02]  /*0ae0*/  LOP3.LUT R5, R5, 0xf0000000, RZ, 0xc0, !PT ;  /* 0xf000000005057812 */ /* 0x000fe400078ec0ff */
[----:B------:R-:W-:Y:S02]  /*0af0*/  LOP3.LUT R10, R10, 0xf000f00, RZ, 0xc0, !PT ;  /* 0x0f000f000a0a7812 */ /* 0x000fe400078ec0ff */
[----:B------:R-:W-:-:S02]  /*0b00*/  LOP3.LUT R5, R5, 0xf000, R6, 0xf8, !PT ;  /* 0x0000f00005057812 */ /* 0x000fc400078ef806 */
[----:B------:R-:W-:-:S04]  /*0b10*/  LOP3.LUT R8, R10, R9, R8, 0xfe, !PT ;  /* 0x000000090a087212 */ /* 0x000fc800078efe08 */
[----:B------:R-:W-:-:S05]  /*0b20*/  LOP3.LUT R5, R5, R8, RZ, 0xfc, !PT ;  /* 0x0000000805057212 */ /* 0x000fca00078efcff */
[----:B------:R0:W-:Y:S02]  /*0b30*/  STG.E desc[UR4][R2.64], R5 ;  /* 0x0000000502007986 */ /* 0x0001e4000c101904 */
[----:B0-----:R-:W-:Y:S01]  /*0b40*/  IMAD.WIDE R2, R13, 0x4, R2 ;  /* 0x000000040d027825 */ /* 0x001fe200078e0202 */
[----:B------:R-:W-:Y:S06]  /*0b50*/  @P1 BRA `(.L_x_38) ;  /* 0xfffffffc00ac1947 */ /* 0x000fec000383ffff */
.L_x_37:
[----:B------:R-:W-:Y:S05]  /*0b60*/  @!P0 BRA `(.L_x_36) ;  /* 0x0000000400408947 */ /* 0x000fea0003800000 */
[----:B------:R-:W-:Y:S02]  /*0b70*/  IMAD.MOV.U32 R6, RZ, RZ, R2 ;  /* 0x000000ffff067224 */ /* 0x000fe400078e0002 */
[----:B------:R-:W-:-:S07]  /*0b80*/  IMAD.MOV.U32 R7, RZ, RZ, R3 ;  /* 0x000000ffff077224 */ /* 0x000fce00078e0003 */
.L_x_39:
[----:B------:R-:W-:Y:S02]  /*0b90*/  IMAD.MOV.U32 R2, RZ, RZ, R6 ;  /* 0x000000ffff027224 */ /* 0x000fe400078e0006 */
[----:B------:R-:W-:-:S05]  /*0ba0*/  IMAD.MOV.U32 R3, RZ, RZ, R7 ;  /* 0x000000ffff037224 */ /* 0x000fca00078e0007 */
[----:B0-----:R-:W2:Y:S02]  /*0bb0*/  LDG.E R4, desc[UR4][R2.64] ;  /* 0x0000000402047981 */ /* 0x001ea4000c1e1900 */
        /* <DEDUP_REMOVED lines=14> */
[----:B------:R-:W-:Y:S01]  /*0ca0*/  LOP3.LUT R7, R4, R7, RZ, 0xfc, !PT ;  /* 0x0000000704077212 */ /* 0x000fe200078efcff */
[----:B------:R-:W-:-:S04]  /*0cb0*/  IMAD.WIDE R4, R13, 0x4, R2 ;  /* 0x000000040d047825 */ /* 0x000fc800078e0202 */
[----:B------:R0:W-:Y:S04]  /*0cc0*/  STG.E desc[UR4][R2.64], R7 ;  /* 0x0000000702007986 */ /* 0x0001e8000c101904 */
[----:B------:R-:W2:Y:S02]  /*0cd0*/  LDG.E R6, desc[UR4][R4.64] ;  /* 0x0000000404067981 */ /* 0x000ea4000c1e1900 */
[C---:B--2---:R-:W-:Y:S01]  /*0ce0*/  IMAD.SHL.U32 R10, R6.reuse, 0x100, RZ ;  /* 0x00000100060a7824 */ /* 0x044fe200078e00ff */
[--C-:B------:R-:W-:Y:S01]  /*0cf0*/  SHF.R.U32.HI R17, RZ, 0x14, R6.reuse ;  /* 0x00000014ff117819 */ /* 0x100fe20000011606 */
[----:B------:R-:W-:Y:S01]  /*0d00*/  IMAD.SHL.U32 R9, R6, 0x1000, RZ ;  /* 0x0000100006097824 */ /* 0x000fe200078e00ff */
[----:B------:R-:W-:Y:S02]  /*0d10*/  SHF.R.U32.HI R8, RZ, 0x4, R6 ;  /* 0x00000004ff087819 */ /* 0x000fe40000011606 */
[----:B------:R-:W-:-:S02]  /*0d20*/  LOP3.LUT R11, R10, 0xf00000, RZ, 0xc0, !PT ;  /* 0x00f000000a0b7812 */ /* 0x000fc400078ec0ff */
[----:B------:R-:W-:Y:S02]  /*0d30*/  LOP3.LUT R9, R9, 0xf0000, RZ, 0xc0, !PT ;  /* 0x000f000009097812 */ /* 0x000fe400078ec0ff */
[C---:B------:R-:W-:Y:S02]  /*0d40*/  SHF.L.W.U32.HI R17, R6.reuse, 0x18, R17 ;  /* 0x0000001806117819 */ /* 0x040fe40000010e11 */
[----:B------:R-:W-:Y:S02]  /*0d50*/  LOP3.LUT R10, R11, 0xf0, R8, 0xf8, !PT ;  /* 0x000000f00b0a7812 */ /* 0x000fe400078ef808 */
[--C-:B------:R-:W-:Y:S02]  /*0d60*/  SHF.R.U32.HI R8, RZ, 0xc, R6.reuse ;  /* 0x0000000cff087819 */ /* 0x100fe40000011606 */
[----:B------:R-:W-:Y:S02]  /*0d70*/  LOP3.LUT R9, R9, 0xf, R6, 0xf8, !PT ;  /* 0x0000000f09097812 */ /* 0x000fe400078ef806 */
[----:B0-----:R-:W-:-:S02]  /*0d80*/  LOP3.LUT R7, R6, 0xf0000000, RZ, 0xc0, !PT ;  /* 0xf000000006077812 */ /* 0x001fc400078ec0ff */
[----:B------:R-:W-:Y:S02]  /*0d90*/  LOP3.LUT R17, R17, 0xf000f00, RZ, 0xc0, !PT ;  /* 0x0f000f0011117812 */ /* 0x000fe400078ec0ff */
[----:B------:R-:W-:Y:S01]  /*0da0*/  LOP3.LUT R8, R7, 0xf000, R8, 0xf8, !PT ;  /* 0x0000f00007087812 */ /* 0x000fe200078ef808 */
[----:B------:R-:W-:Y:S01]  /*0db0*/  IMAD.WIDE R6, R13, 0x4, R4 ;  /* 0x000000040d067825 */ /* 0x000fe200078e0204 */
[----:B------:R-:W-:-:S04]  /*0dc0*/  LOP3.LUT R9, R17, R10, R9, 0xfe, !PT ;  /* 0x0000000a11097212 */ /* 0x000fc800078efe09 */
[----:B------:R-:W-:-:S05]  /*0dd0*/  LOP3.LUT R9, R8, R9, RZ, 0xfc, !PT ;  /* 0x0000000908097212 */ /* 0x000fca00078efcff */
        /* <DEDUP_REMOVED lines=19> */
[----:B------:R-:W2:Y:S01]  /*0f10*/  LDG.E R8, desc[UR4][R4.64] ;  /* 0x0000000404087981 */ /* 0x000ea2000c1e1900 */
[----:B------:R-:W-:-:S05]  /*0f20*/  VIADD R15, R15, 0x20 ;  /* 0x000000200f0f7836 */ /* 0x000fca0000000000 */
[----:B------:R-:W-:Y:S01]  /*0f30*/  ISETP.GE.AND P0, PT, R15, R0, PT ;  /* 0x000000000f00720c */ /* 0x000fe20003f06270 */
[----:B0-----:R-:W-:-:S04]  /*0f40*/  IMAD.WIDE R6, R13, 0x4, R4 ;  /* 0x000000040d067825 */ /* 0x001fc800078e0204 */
[C---:B--2---:R-:W-:Y:S01]  /*0f50*/  IMAD.SHL.U32 R12, R8.reuse, 0x100, RZ ;  /* 0x00000100080c7824 */ /* 0x044fe200078e00ff */
[--C-:B------:R-:W-:Y:S01]  /*0f60*/  SHF.R.U32.HI R19, RZ, 0x14, R8.reuse ;  /* 0x00000014ff137819 */ /* 0x100fe20000011608 */
[----:B------:R-:W-:Y:S01]  /*0f70*/  IMAD.SHL.U32 R10, R8, 0x1000, RZ ;  /* 0x00001000080a7824 */ /* 0x000fe200078e00ff */
[----:B------:R-:W-:Y:S02]  /*0f80*/  SHF.R.U32.HI R9, RZ, 0x4, R8 ;  /* 0x00000004ff097819 */ /* 0x000fe40000011608 */
[----:B------:R-:W-:Y:S02]  /*0f90*/  LOP3.LUT R12, R12, 0xf00000, RZ, 0xc0, !PT ;  /* 0x00f000000c0c7812 */ /* 0x000fe400078ec0ff */
[----:B------:R-:W-:Y:S02]  /*0fa0*/  LOP3.LUT R17, R10, 0xf0000, RZ, 0xc0, !PT ;  /* 0x000f00000a117812 */ /* 0x000fe400078ec0ff */
[----:B------:R-:W-:Y:S02]  /*0fb0*/  SHF.L.W.U32.HI R19, R8, 0x18, R19 ;  /* 0x0000001808137819 */ /* 0x000fe40000010e13 */
[----:B------:R-:W-:-:S02]  /*0fc0*/  LOP3.LUT R12, R12, 0xf0, R9, 0xf8, !PT ;  /* 0x000000f00c0c7812 */ /* 0x000fc400078ef809 */
[--C-:B------:R-:W-:Y:S02]  /*0fd0*/  SHF.R.U32.HI R9, RZ, 0xc, R8.reuse ;  /* 0x0000000cff097819 */ /* 0x100fe40000011608 */
[----:B------:R-:W-:Y:S02]  /*0fe0*/  LOP3.LUT R17, R17, 0xf, R8, 0xf8, !PT ;  /* 0x0000000f11117812 */ /* 0x000fe400078ef808 */
[----:B------:R-:W-:Y:S02]  /*0ff0*/  LOP3.LUT R8, R8, 0xf0000000, RZ, 0xc0, !PT ;  /* 0xf000000008087812 */ /* 0x000fe400078ec0ff */
[----:B------:R-:W-:Y:S02]  /*1000*/  LOP3.LUT R19, R19, 0xf000f00, RZ, 0xc0, !PT ;  /* 0x0f000f0013137812 */ /* 0x000fe400078ec0ff */
[----:B------:R-:W-:Y:S02]  /*1010*/  LOP3.LUT R9, R8, 0xf000, R9, 0xf8, !PT ;  /* 0x0000f00008097812 */ /* 0x000fe400078ef809 */
[----:B------:R-:W-:-:S04]  /*1020*/  LOP3.LUT R12, R19, R12, R17, 0xfe, !PT ;  /* 0x0000000c130c7212 */ /* 0x000fc800078efe11 */
[----:B------:R-:W-:-:S05]  /*1030*/  LOP3.LUT R9, R9, R12, RZ, 0xfc, !PT ;  /* 0x0000000c09097212 */ /* 0x000fca00078efcff */
[----:B------:R0:W-:Y:S01]  /*1040*/  STG.E desc[UR4][R4.64], R9 ;  /* 0x0000000904007986 */ /* 0x0001e2000c101904 */
[----:B------:R-:W-:Y:S05]  /*1050*/  @!P0 BRA `(.L_x_39) ;  /* 0xfffffff800cc8947 */ /* 0x000fea000383ffff */
[----:B------:R-:W-:-:S07]  /*1060*/  IMAD.WIDE R2, R13, 0x10, R2 ;  /* 0x000000100d027825 */ /* 0x000fce00078e0202 */
.L_x_36:
[----:B------:R-:W1:Y:S01]  /*1070*/  LDCU UR6, c[0x0][0x3a0] ;  /* 0x00007400ff0677ac */ /* 0x000e620008000800 */
[----:B------:R-:W3:Y:S01]  /*1080*/  LDCU UR7, c[0x0][0x3a4] ;  /* 0x00007480ff0777ac */ /* 0x000ee20008000800 */
[----:B-1----:R-:W-:-:S13]  /*1090*/  ISETP.GE.AND P0, PT, R15, UR6, PT ;  /* 0x000000060f007c0c */ /* 0x002fda000bf06270 */
[----:B---3--:R-:W-:Y:S05]  /*10a0*/  @P0 BRA `(.L_x_40) ;  /* 0x0000000400540947 */ /* 0x008fea0003800000 */
.L_x_41:
[----:B--2---:R-:W2:Y:S01]  /*10b0*/  LDG.E R8, desc[UR4][R2.64] ;  /* 0x0000000402087981 */ /* 0x004ea2000c1e1900 */
[----:B01----:R-:W-:-:S04]  /*10c0*/  IMAD.WIDE R4, R13, 0x8, R2 ;  /* 0x000000080d047825 */ /* 0x003fc800078e0202 */
[----:B------:R-:W-:Y:S01]  /*10d0*/  IMAD.WIDE R6, R13, 0x4, R2 ;  /* 0x000000040d067825 */ /* 0x000fe200078e0202 */
[----:B------:R-:W3:Y:S04]  /*10e0*/  LDG.E R0, desc[UR4][R4.64] ;  /* 0x0000000404007981 */ /* 0x000ee8000c1e1900 */
[----:B------:R-:W4:Y:S01]  /*10f0*/  LDG.E R11, desc[UR4][R6.64] ;  /* 0x00000004060b7981 */ /* 0x000f22000c1e1900 */
[----:B------:R-:W-:-:S05]  /*1100*/  VIADD R15, R15, 0x20 ;  /* 0x000000200f0f7836 */ /* 0x000fca0000000000 */
[----:B------:R-:W-:Y:S01]  /*1110*/  ISETP.GE.AND P0, PT, R15, UR6, PT ;  /* 0x000000060f007c0c */ /* 0x000fe2000bf06270 */
[C---:B--2---:R-:W-:Y:S01]  /*1120*/  IMAD.SHL.U32 R10, R8.reuse, 0x2000, RZ ;  /* 0x00002000080a7824 */ /* 0x044fe200078e00ff */
[C---:B------:R-:W-:Y:S01]  /*1130*/  LOP3.LUT R9, R8.reuse, 0x7, RZ, 0xc0, !PT ;  /* 0x0000000708097812 */ /* 0x040fe200078ec0ff */
[----:B------:R-:W-:Y:S01]  /*1140*/  IMAD.SHL.U32 R12, R8, 0x80, RZ ;  /* 0x00000080080c7824 */ /* 0x000fe200078e00ff */
[----:B------:R-:W-:Y:S02]  /*1150*/  SHF.R.U32.HI R17, RZ, 0x6, R8 ;  /* 0x00000006ff117819 */ /* 0x000fe40000011608 */
[----:B------:R-:W-:Y:S01]  /*1160*/  LOP3.LUT R9, R9, 0x70000, R10, 0xf8, !PT ;  /* 0x0007000009097812 */ /* 0x000fe200078ef80a */
[----:B---3--:R-:W-:Y:S01]  /*1170*/  IMAD.SHL.U32 R21, R0, 0x4, RZ ;  /* 0x0000000400157824 */ /* 0x008fe200078e00ff */
[----:B------:R-:W-:Y:S02]  /*1180*/  SHF.R.U32.HI R10, RZ, 0x3, R8 ;  /* 0x00000003ff0a7819 */ /* 0x000fe40000011608 */
[----:B------:R-:W-:-:S02]  /*1190*/  SHF.R.U32.HI R18, RZ, 0xd, R0 ;  /* 0x0000000dff127819 */ /* 0x000fc40000011600 */
[----:B------:R-:W-:Y:S01]  /*11a0*/  LOP3.LUT R10, R9, 0x38, R10, 0xf8, !PT ;  /* 0x00000038090a7812 */ /* 0x000fe200078ef80a */
[----:B------:R-:W-:-:S05]  /*11b0*/  IMAD.SHL.U32 R9, R8, 0x400, RZ ;  /* 0x0000040008097824 */ /* 0x000fca00078e00ff */
[----:B------:R-:W-:Y:S02]  /*11c0*/  LOP3.LUT R10, R10, 0x380000, R9, 0xf8, !PT ;  /* 0x003800000a0a7812 */ /* 0x000fe400078ef809 */
[----:B----4-:R-:W-:Y:S02]  /*11d0*/  SHF.L.W.U32.HI R9, R11, 0x4, R0 ;  /* 0x000000040b097819 */ /* 0x010fe40000010e00 */
[----:B------:R-:W-:Y:S02]  /*11e0*/  LOP3.LUT R17, R10, 0x1c0, R17, 0xf8, !PT ;  /* 0x000001c00a117812 */ /* 0x000fe400078ef811 */
[----:B------:R-:W-:Y:S01]  /*11f0*/  SHF.L.W.U32.HI R10, R8, 0x2, R11 ;  /* 0x00000002080a7819 */ /* 0x000fe20000010e0b */
[----:B------:R-:W-:Y:S01]  /*1200*/  IMAD.SHL.U32 R19, R9, 0x2000, RZ ;  /* 0x0000200009137824 */ /* 0x000fe200078e00ff */
[----:B------:R-:W-:Y:S02]  /*1210*/  LOP3.LUT R12, R17, 0x1c00000, R12, 0xf8, !PT ;  /* 0x01c00000110c7812 */ /* 0x000fe400078ef80c */
[----:B------:R-:W-:Y:S01]  /*1220*/  LOP3.LUT R16, R9, 0x7, RZ, 0xc0, !PT ;  /* 0x0000000709107812 */ /* 0x000fe200078ec0ff */
[C---:B------:R-:W-:Y:S01]  /*1230*/  IMAD.SHL.U32 R17, R10.reuse, 0x2000, RZ ;  /* 0x000020000a117824 */ /* 0x040fe200078e00ff */
[----:B------:R-:W-:-:S02]  /*1240*/  LOP3.LUT R14, R10, 0x7, RZ, 0xc0, !PT ;  /* 0x000000070a0e7812 */ /* 0x000fc400078ec0ff */
[----:B------:R-:W-:Y:S02]  /*1250*/  SHF.R.U32.HI R11, RZ, 0x9, R8 ;  /* 0x00000009ff0b7819 */ /* 0x000fe40000011608 */
[----:B------:R-:W-:Y:S02]  /*1260*/  LOP3.LUT R16, R16, 0x70000, R19, 0xf8, !PT ;  /* 0x0007000010107812 */ /* 0x000fe400078ef813 */
[----:B------:R-:W-:Y:S02]  /*1270*/  SHF.R.U32.HI R19, RZ, 0x3, R9 ;  /* 0x00000003ff137819 */ /* 0x000fe40000011609 */
[----:B------:R-:W-:Y:S02]  /*1280*/  LOP3.LUT R14, R14, 0x70000, R17, 0xf8, !PT ;  /* 0x000700000e0e7812 */ /* 0x000fe400078ef811 */
[----:B------:R-:W-:Y:S02]  /*1290*/  SHF.R.U32.HI R17, RZ, 0x3, R10 ;  /* 0x00000003ff117819 */ /* 0x000fe4000001160a */
[----:B------:R-:W-:Y:S01]  /*12a0*/  LOP3.LUT R12, R12, 0xe00, R11, 0xf8, !PT ;  /* 0x00000e000c0c7812 */ /* 0x000fe200078ef80b */
[----:B------:R-:W-:Y:S01]  /*12b0*/  IMAD.SHL.U32 R11, R8, 0x10, RZ ;  /* 0x00000010080b7824 */ /* 0x000fe200078e00ff */
[----:B------:R-:W-:Y:S01]  /*12c0*/  LOP3.LUT R19, R16, 0x38, R19, 0xf8, !PT ;  /* 0x0000003810137812 */ /* 0x000fe200078ef813 */
[----:B------:R-:W-:Y:S01]  /*12d0*/  IMAD.SHL.U32 R16, R9, 0x400, RZ ;  /* 0x0000040009107824 */ /* 0x000fe200078e00ff */
[----:B------:R-:W-:Y:S01]  /*12e0*/  LOP3.LUT R17, R14, 0x38, R17, 0xf8, !PT ;  /* 0x000000380e117812 */ /* 0x000fe200078ef811 */
[----:B------:R-:W-:Y:S01]  /*12f0*/  IMAD.SHL.U32 R14, R10, 0x400, RZ ;  /* 0x000004000a0e7824 */ /* 0x000fe200078e00ff */
[----:B------:R-:W-:-:S02]  /*1300*/  LOP3.LUT R11, R12, 0xe000000, R11, 0xf8, !PT ;  /* 0x0e0000000c0b7812 */ /* 0x000fc400078ef80b */
[----:B------:R-:W-:Y:S02]  /*1310*/  LOP3.LUT R16, R19, 0x380000, R16, 0xf8, !PT ;  /* 0x0038000013107812 */ /* 0x000fe400078ef810 */
[----:B------:R-:W-:Y:S01]  /*1320*/  SHF.R.U32.HI R12, RZ, 0xc, R8 ;  /* 0x0000000cff0c7819 */ /* 0x000fe20000011608 */
[----:B------:R-:W-:Y:S01]  /*1330*/  IMAD.SHL.U32 R8, R8, 0x2, RZ ;  /* 0x0000000208087824 */ /* 0x000fe200078e00ff */
[----:B------:R-:W-:Y:S02]  /*1340*/  SHF.R.U32.HI R19, RZ, 0x6, R9 ;  /* 0x00000006ff137819 */ /* 0x000fe40000011609 */
[----:B------:R-:W-:Y:S02]  /*1350*/  LOP3.LUT R14, R17, 0x380000, R14, 0xf8, !PT ;  /* 0x00380000110e7812 */ /* 0x000fe400078ef80e */
[----:B------:R-:W-:Y:S02]  /*1360*/  SHF.R.U32.HI R17, RZ, 0x6, R10 ;  /* 0x00000006ff117819 */ /* 0x000fe4000001160a */
[----:B------:R-:W-:Y:S01]  /*1370*/  LOP3.LUT R11, R11, 0x7000, R12, 0xf8, !PT ;  /* 0x000070000b0b7812 */ /* 0x000fe200078ef80c */
[----:B------:R-:W-:Y:S01]  /*1380*/  IMAD.SHL.U32 R12, R10, 0x80, RZ ;  /* 0x000000800a0c7824 */ /* 0x000fe200078e00ff */
[----:B------:R-:W-:Y:S01]  /*1390*/  LOP3.LUT R19, R16, 0x1c0, R19, 0xf8, !PT ;  /* 0x000001c010137812 */ /* 0x000fe200078ef813 */
[----:B------:R-:W-:Y:S01]  /*13a0*/  IMAD.SHL.U32 R16, R9, 0x80, RZ ;  /* 0x0000008009107824 */ /* 0x000fe200078e00ff */
[----:B------:R-:W-:-:S02]  /*13b0*/  LOP3.LUT R17, R14, 0x1c0, R17, 0xf8, !PT ;  /* 0x000001c00e117812 */ /* 0x000fc400078ef811 */
[----:B------:R-:W-:Y:S02]  /*13c0*/  SHF.R.U32.HI R14, RZ, 0xb, R0 ;  /* 0x0000000bff0e7819 */ /* 0x000fe40000011600 */
[----:B------:R-:W-:Y:S02]  /*13d0*/  LOP3.LUT R12, R17, 0x1c00000, R12, 0xf8, !PT ;  /* 0x01c00000110c7812 */ /* 0x000fe400078ef80c */
[----:B------:R-:W-:Y:S02]  /*13e0*/  LOP3.LUT R16, R19, 0x1c00000, R16, 0xf8, !PT ;  /* 0x01c0000013107812 */ /* 0x000fe400078ef810 */
[----:B------:R-:W-:Y:S02]  /*13f0*/  SHF.R.U32.HI R17, RZ, 0x9, R10 ;  /* 0x00000009ff117819 */ /* 0x000fe4000001160a */
[----:B------:R-:W-:Y:S02]  /*1400*/  SHF.R.U32.HI R19, RZ, 0x9, R9 ;  /* 0x00000009ff137819 */ /* 0x000fe40000011609 */
[----:B------:R-:W-:Y:S01]  /*1410*/  LOP3.LUT R8, R11, 0x70000000, R8, 0xf8, !PT ;  /* 0x700000000b087812 */ /* 0x000fe200078ef808 */
[----:B------:R-:W-:Y:S01]  /*1420*/  IMAD.SHL.U32 R11, R9, 0x10, RZ ;  /* 0x00000010090b7824 */ /* 0x000fe200078e00ff */
[----:B------:R-:W-:Y:S01]  /*1430*/  LOP3.LUT R17, R12, 0xe00, R17, 0xf8, !PT ;  /* 0x00000e000c117812 */ /* 0x000fe200078ef811 */
[----:B------:R-:W-:Y:S01]  /*1440*/  IMAD.SHL.U32 R12, R10, 0x10, RZ ;  /* 0x000000100a0c7824 */ /* 0x000fe200078e00ff */
[----:B------:R-:W-:-:S02]  /*1450*/  LOP3.LUT R16, R16, 0xe00, R19, 0xf8, !PT ;  /* 0x00000e0010107812 */ /* 0x000fc400078ef813 */
[----:B------:R-:W-:Y:S02]  /*1460*/  LOP3.LUT R14, R14, 0x8000, RZ, 0xc0, !PT ;  /* 0x000080000e0e7812 */ /* 0x000fe400078ec0ff */
[----:B------:R-:W-:Y:S02]  /*1470*/  LOP3.LUT R16, R16, 0xe000000, R11, 0xf8, !PT ;  /* 0x0e00000010107812 */ /* 0x000fe400078ef80b */
[----:B------:R-:W-:Y:S01]  /*1480*/  LOP3.LUT R11, R14, 0x80000000, R21, 0xf8, !PT ;  /* 0x800000000e0b7812 */ /* 0x000fe200078ef815 */
[----:B------:R-:W-:Y:S01]  /*1490*/  IMAD.SHL.U32 R21, R0, 0x2, RZ ;  /* 0x0000000200157824 */ /* 0x000fe200078e00ff */
[----:B------:R-:W-:Y:S02]  /*14a0*/  LOP3.LUT R12, R17, 0xe000000, R12, 0xf8, !PT ;  /* 0x0e000000110c7812 */ /* 0x000fe400078ef80c */
[----:B------:R-:W-:Y:S01]  /*14b0*/  SHF.R.U32.HI R19, RZ, 0xc, R9 ;  /* 0x0000000cff137819 */ /* 0x000fe20000011609 */
[----:B------:R-:W-:Y:S01]  /*14c0*/  IMAD.SHL.U32 R9, R9, 0x2, RZ ;  /* 0x0000000209097824 */ /* 0x000fe200078e00ff */
[----:B------:R-:W-:Y:S01]  /*14d0*/  SHF.R.U32.HI R17, RZ, 0xc, R10 ;  /* 0x0000000cff117819 */ /* 0x000fe2000001160a */
[----:B------:R-:W-:Y:S01]  /*14e0*/  IMAD.SHL.U32 R10, R10, 0x2, RZ ;  /* 0x000000020a0a7824 */ /* 0x000fe200078e00ff */
[----:B------:R-:W-:-:S02]  /*14f0*/  SHF.R.U32.HI R14, RZ, 0xc, R0 ;  /* 0x0000000cff0e7819 */ /* 0x000fc40000011600 */
[----:B------:R-:W-:Y:S02]  /*1500*/  LOP3.LUT R16, R16, 0x7000, R19, 0xf8, !PT ;  /* 0x0000700010107812 */ /* 0x000fe400078ef813 */
[----:B------:R-:W-:Y:S02]  /*1510*/  LOP3.LUT R17, R12, 0x7000, R17, 0xf8, !PT ;  /* 0x000070000c117812 */ /* 0x000fe400078ef811 */
[----:B------:R-:W-:Y:S02]  /*1520*/  LOP3.LUT R14, R14, 0x8000, RZ, 0xc0, !PT ;  /* 0x000080000e0e7812 */ /* 0x000fe400078ec0ff */
[----:B------:R-:W-:Y:S02]  /*1530*/  LOP3.LUT R19, R18, 0x8000, RZ, 0xc0, !PT ;  /* 0x0000800012137812 */ /* 0x000fe400078ec0ff */
[----:B------:R-:W-:Y:S02]  /*1540*/  LOP3.LUT R21, R14, 0x80000000, R21, 0xf8, !PT ;  /* 0x800000000e157812 */ /* 0x000fe400078ef815 */
[----:B------:R-:W-:-:S02]  /*1550*/  LOP3.LUT R10, R17, 0x70000000, R10, 0xf8, !PT ;  /* 0x70000000110a7812 */ /* 0x000fc400078ef80a */
[----:B------:R-:W-:Y:S02]  /*1560*/  LOP3.LUT R0, R19, 0x80000000, R0, 0xf8, !PT ;  /* 0x8000000013007812 */ /* 0x000fe400078ef800 */
[----:B------:R-:W-:Y:S02]  /*1570*/  LOP3.LUT R9, R16, 0x70000000, R9, 0xf8, !PT ;  /* 0x7000000010097812 */ /* 0x000fe400078ef809 */
[----:B------:R-:W-:Y:S02]  /*1580*/  LOP3.LUT R11, R11, R8, RZ, 0xfc, !PT ;  /* 0x000000080b0b7212 */ /* 0x000fe400078efcff */
[----:B------:R-:W-:Y:S02]  /*1590*/  LOP3.LUT R21, R21, R10, RZ, 0xfc, !PT ;  /* 0x0000000a15157212 */ /* 0x000fe400078efcff */
[----:B------:R-:W-:Y:S01]  /*15a0*/  LOP3.LUT R9, R0, R9, RZ, 0xfc, !PT ;  /* 0x0000000900097212 */ /* 0x000fe200078efcff */
[----:B------:R0:W-:Y:S04]  /*15b0*/  STG.E desc[UR4][R2.64], R11 ;  /* 0x0000000b02007986 */ /* 0x0001e8000c101904 */
[----:B------:R1:W-:Y:S04]  /*15c0*/  STG.E desc[UR4][R6.64], R21 ;  /* 0x0000001506007986 */ /* 0x0003e8000c101904 */
[----:B------:R1:W-:Y:S01]  /*15d0*/  STG.E desc[UR4][R4.64], R9 ;  /* 0x0000000904007986 */ /* 0x0003e2000c101904 */
[----:B0-----:R-:W-:Y:S01]  /*15e0*/  IMAD.WIDE R2, R13, 0xc, R2 ;  /* 0x0000000c0d027825 */ /* 0x001fe200078e0202 */
[----:B------:R-:W-:Y:S06]  /*15f0*/  @!P0 BRA `(.L_x_41) ;  /* 0xfffffff800ac8947 */ /* 0x000fec000383ffff */
.L_x_40:
[----:B------:R-:W-:-:S13]  /*1600*/  ISETP.GE.AND P0, PT, R15, UR7, PT ;  /* 0x000000070f007c0c */ /* 0x000fda000bf06270 */
[----:B------:R-:W-:Y:S05]  /*1610*/  @P0 EXIT ;  /* 0x000000000000094d */ /* 0x000fea0003800000 */
[----:B------:R-:W-:Y:S01]  /*1620*/  VIADD R0, R15, 0x10 ;  /* 0x000000100f007836 */ /* 0x000fe20000000000 */
[----:B012---:R-:W-:-:S04]  /*1630*/  LOP3.LUT R5, RZ, R15, RZ, 0x33, !PT ;  /* 0x0000000fff057212 */ /* 0x007fc800078e33ff */
[----:B------:R-:W-:-:S05]  /*1640*/  VIMNMX R4, PT, PT, R0, UR7, !PT ;  /* 0x0000000700047c48 */ /* 0x000fca000ffe0100 */
[----:B------:R-:W-:-:S05]  /*1650*/  IMAD.IADD R4, R5, 0x1, R4 ;  /* 0x0000000105047824 */ /* 0x000fca00078e0204 */
[C---:B------:R-:W-:Y:S02]  /*1660*/  LOP3.LUT P0, RZ, R4.reuse, 0x10, RZ, 0xc0, !PT ;  /* 0x0000001004ff7812 */ /* 0x040fe4000780c0ff */
[----:B------:R-:W-:-:S11]  /*1670*/  ISETP.GE.U32.AND P1, PT, R4, 0x10, PT ;  /* 0x000000100400780c */ /* 0x000fd60003f26070 */
[----:B------:R-:W-:Y:S05]  /*1680*/  @P0 BRA `(.L_x_42) ;  /* 0x0000000000940947 */ /* 0x000fea0003800000 */
[----:B------:R-:W2:Y:S02]  /*1690*/  LDG.E R4, desc[UR4][R2.64] ;  /* 0x0000000402047981 */ /* 0x000ea4000c1e1900 */
[C---:B--2---:R-:W-:Y:S01]  /*16a0*/  IMAD.SHL.U32 R8, R4.reuse, 0x1000, RZ ;  /* 0x0000100004087824 */ /* 0x044fe200078e00ff */
[--C-:B------:R-:W-:Y:S01]  /*16b0*/  SHF.R.U32.HI R5, RZ, 0x2, R4.reuse ;  /* 0x00000002ff057819 */ /* 0x100fe20000011604 */
[C---:B------:R-:W-:Y:S01]  /*16c0*/  IMAD.SHL.U32 R9, R4.reuse, 0x400, RZ ;  /* 0x0000040004097824 */ /* 0x040fe200078e00ff */
[--C-:B------:R-:W-:Y:S01]  /*16d0*/  SHF.R.U32.HI R6, RZ, 0x4, R4.reuse ;  /* 0x00000004ff067819 */ /* 0x100fe20000011604 */
[----:B------:R-:W-:Y:S01]  /*16e0*/  IMAD.SHL.U32 R10, R4, 0x100, RZ ;  /* 0x00000100040a7824 */ /* 0x000fe200078e00ff */
[----:B------:R-:W-:Y:S01]  /*16f0*/  LOP3.LUT R8, R8, 0xc0000, RZ, 0xc0, !PT ;  /* 0x000c000008087812 */ /* 0x000fe200078ec0ff */
[C---:B------:R-:W-:Y:S01]  /*1700*/  IMAD.SHL.U32 R12, R4.reuse, 0x10, RZ ;  /* 0x00000010040c7824 */ /* 0x040fe200078e00ff */
[----:B------:R-:W-:Y:S01]  /*1710*/  LOP3.LUT R9, R9, 0x300000, RZ, 0xc0, !PT ;  /* 0x0030000009097812 */ /* 0x000fe200078ec0ff */
[----:B------:R-:W-:Y:S01]  /*1720*/  IMAD.SHL.U32 R14, R4, 0x4, RZ ;  /* 0x00000004040e7824 */ /* 0x000fe200078e00ff */
[----:B------:R-:W-:Y:S01]  /*1730*/  LOP3.LUT R8, R8, 0xc, R5, 0xf8, !PT ;  /* 0x0000000c08087812 */ /* 0x000fe200078ef805 */
[----:B------:R-:W-:Y:S01]  /*1740*/  IMAD.SHL.U32 R5, R4, 0x4000, RZ ;  /* 0x0000400004057824 */ /* 0x000fe200078e00ff */
[----:B------:R-:W-:-:S02]  /*1750*/  SHF.R.U32.HI R11, RZ, 0x12, R4 ;  /* 0x00000012ff0b7819 */ /* 0x000fc40000011604 */
[----:B------:R-:W-:Y:S02]  /*1760*/  SHF.R.U32.HI R7, RZ, 0x6, R4 ;  /* 0x00000006ff077819 */ /* 0x000fe40000011604 */
[----:B------:R-:W-:Y:S02]  /*1770*/  LOP3.LUT R5, R5, 0x30000, RZ, 0xc0, !PT ;  /* 0x0003000005057812 */ /* 0x000fe400078ec0ff */
[----:B------:R-:W-:Y:S02]  /*1780*/  LOP3.LUT R10, R10, 0xc00000, RZ, 0xc0, !PT ;  /* 0x00c000000a0a7812 */ /* 0x000fe400078ec0ff */
[----:B------:R-:W-:Y:S02]  /*1790*/  LOP3.LUT R9, R9, 0x30, R6, 0xf8, !PT ;  /* 0x0000003009097812 */ /* 0x000fe400078ef806 */
[----:B------:R-:W-:Y:S02]  /*17a0*/  LOP3.LUT R5, R5, 0x3, R4, 0xf8, !PT ;  /* 0x0000000305057812 */ /* 0x000fe400078ef804 */
[----:B------:R-:W-:-:S02]  /*17b0*/  SHF.L.W.U32.HI R11, R4, 0x18, R11 ;  /* 0x00000018040b7819 */ /* 0x000fc40000010e0b */
[----:B------:R-:W-:Y:S02]  /*17c0*/  LOP3.LUT R10, R10, 0xc0, R7, 0xf8, !PT ;  /* 0x000000c00a0a7812 */ /* 0x000fe400078ef807 */
[--C-:B------:R-:W-:Y:S02]  /*17d0*/  SHF.R.U32.HI R6, RZ, 0xa, R4.reuse ;  /* 0x0000000aff067819 */ /* 0x100fe40000011604 */
[----:B------:R-:W-:Y:S02]  /*17e0*/  LOP3.LUT R15, R12, 0xc000000, RZ, 0xc0, !PT ;  /* 0x0c0000000c0f7812 */ /* 0x000fe400078ec0ff */
[----:B------:R-:W-:Y:S02]  /*17f0*/  SHF.R.U32.HI R7, RZ, 0xc, R4 ;  /* 0x0000000cff077819 */ /* 0x000fe40000011604 */
[----:B------:R-:W-:Y:S02]  /*1800*/  LOP3.LUT R14, R14, 0x30000000, RZ, 0xc0, !PT ;  /* 0x300000000e0e7812 */ /* 0x000fe400078ec0ff */
[----:B------:R-:W-:-:S02]  /*1810*/  LOP3.LUT R5, R9, R8, R5, 0xfe, !PT ;  /* 0x0000000809057212 */ /* 0x000fc400078efe05 */
[----:B------:R-:W-:Y:S02]  /*1820*/  LOP3.LUT R11, R11, 0x3000300, RZ, 0xc0, !PT ;  /* 0x030003000b0b7812 */ /* 0x000fe400078ec0ff */
[----:B------:R-:W-:Y:S01]  /*1830*/  LOP3.LUT R12, R15, 0xc00, R6, 0xf8, !PT ;  /* 0x00000c000f0c7812 */ /* 0x000fe200078ef806 */
[----:B------:R-:W-:Y:S01]  /*1840*/  IMAD.MOV.U32 R15, RZ, RZ, R0 ;  /* 0x000000ffff0f7224 */ /* 0x000fe200078e0000 */
[----:B------:R-:W-:Y:S02]  /*1850*/  LOP3.LUT R7, R14, 0x3000, R7, 0xf8, !PT ;  /* 0x000030000e077812 */ /* 0x000fe400078ef807 */
[----:B------:R-:W-:Y:S02]  /*1860*/  SHF.R.U32.HI R6, RZ, 0xe, R4 ;  /* 0x0000000eff067819 */ /* 0x000fe40000011604 */
[----:B------:R-:W-:Y:S02]  /*1870*/  LOP3.LUT R9, R4, 0xc0000000, RZ, 0xc0, !PT ;  /* 0xc000000004097812 */ /* 0x000fe400078ec0ff */
[----:B------:R-:W-:-:S02]  /*1880*/  LOP3.LUT R5, R11, R10, R5, 0xfe, !PT ;  /* 0x0000000a0b057212 */ /* 0x000fc400078efe05 */
[----:B------:R-:W-:Y:S02]  /*1890*/  LOP3.LUT R6, R9, 0xc000, R6, 0xf8, !PT ;  /* 0x0000c00009067812 */ /* 0x000fe400078ef806 */
[----:B------:R-:W-:-:S04]  /*18a0*/  LOP3.LUT R5, R7, R12, R5, 0xfe, !PT ;  /* 0x0000000c07057212 */ /* 0x000fc800078efe05 */
[----:B------:R-:W-:-:S05]  /*18b0*/  LOP3.LUT R5, R6, R5, RZ, 0xfc, !PT ;  /* 0x0000000506057212 */ /* 0x000fca00078efcff */
[----:B------:R0:W-:Y:S02]  /*18c0*/  STG.E desc[UR4][R2.64], R5 ;  /* 0x0000000502007986 */ /* 0x0001e4000c101904 */
[----:B0-----:R-:W-:-:S07]  /*18d0*/  IMAD.WIDE R2, R13, 0x4, R2 ;  /* 0x000000040d027825 */ /* 0x001fce00078e0202 */
.L_x_42:
[----:B------:R-:W-:Y:S05]  /*18e0*/  @!P1 EXIT ;  /* 0x000000000000994d */ /* 0x000fea0003800000 */
.L_x_43:
[----:B------:R-:W2:Y:S02]  /*18f0*/  LDG.E R0, desc[UR4][R2.64] ;  /* 0x0000000402007981 */ /* 0x000ea4000c1e1900 */
[C---:B0-2---:R-:W-:Y:S01]  /*1900*/  IMAD.SHL.U32 R7, R0.reuse, 0x1000, RZ ;  /* 0x0000100000077824 */ /* 0x045fe200078e00ff */
[--C-:B------:R-:W-:Y:S01]  /*1910*/  SHF.R.U32.HI R4, RZ, 0x2, R0.reuse ;  /* 0x00000002ff047819 */ /* 0x100fe20000011600 */
[C---:B------:R-:W-:Y:S01]  /*1920*/  IMAD.SHL.U32 R8, R0.reuse, 0x400, RZ ;  /* 0x0000040000087824 */ /* 0x040fe200078e00ff */
[----:B------:R-:W-:Y:S01]  /*1930*/  SHF.R.U32.HI R5, RZ, 0x4, R0 ;  /* 0x00000004ff057819 */ /* 0x000fe20000011600 */
[C---:B------:R-:W-:Y:S01]  /*1940*/  IMAD.SHL.U32 R9, R0.reuse, 0x100, RZ ;  /* 0x0000010000097824 */ /* 0x040fe200078e00ff */
[----:B------:R-:W-:Y:S01]  /*1950*/  LOP3.LUT R7, R7, 0xc0000, RZ, 0xc0, !PT ;  /* 0x000c000007077812 */ /* 0x000fe200078ec0ff */
[----:B------:R-:W-:Y:S01]  /*1960*/  IMAD.SHL.U32 R11, R0, 0x4, RZ ;  /* 0x00000004000b7824 */ /* 0x000fe200078e00ff */
[----:B------:R-:W-:Y:S02]  /*1970*/  LOP3.LUT R10, R8, 0x300000, RZ, 0xc0, !PT ;  /* 0x00300000080a7812 */ /* 0x000fe400078ec0ff */
[----:B------:R-:W-:Y:S01]  /*1980*/  LOP3.LUT R8, R7, 0xc, R4, 0xf8, !PT ;  /* 0x0000000c07087812 */ /* 0x000fe200078ef804 */
[----:B------:R-:W-:Y:S01]  /*1990*/  IMAD.SHL.U32 R4, R0, 0x4000, RZ ;  /* 0x0000400000047824 */ /* 0x000fe200078e00ff */
[----:B------:R-:W-:-:S02]  /*19a0*/  SHF.R.U32.HI R6, RZ, 0x6, R0 ;  /* 0x00000006ff067819 */ /* 0x000fc40000011600 */
[----:B------:R-:W-:Y:S02]  /*19b0*/  LOP3.LUT R9, R9, 0xc00000, RZ, 0xc0, !PT ;  /* 0x00c0000009097812 */ /* 0x000fe400078ec0ff */
[----:B------:R-:W-:Y:S02]  /*19c0*/  LOP3.LUT R10, R10, 0x30, R5, 0xf8, !PT ;  /* 0x000000300a0a7812 */ /* 0x000fe400078ef805 */
[----:B------:R-:W-:Y:S02]  /*19d0*/  SHF.R.U32.HI R7, RZ, 0x12, R0 ;  /* 0x00000012ff077819 */ /* 0x000fe40000011600 */
[----:B------:R-:W-:Y:S02]  /*19e0*/  LOP3.LUT R5, R4, 0x30000, RZ, 0xc0, !PT ;  /* 0x0003000004057812 */ /* 0x000fe400078ec0ff */
[----:B------:R-:W-:Y:S01]  /*19f0*/  LOP3.LUT R12, R9, 0xc0, R6, 0xf8, !PT ;  /* 0x000000c0090c7812 */ /* 0x000fe200078ef806 */
[----:B------:R-:W-:Y:S01]  /*1a00*/  IMAD.SHL.U32 R9, R0, 0x10, RZ ;  /* 0x0000001000097824 */ /* 0x000fe200078e00ff */
[----:B------:R-:W-:-:S02]  /*1a10*/  LOP3.LUT R5, R5, 0x3, R0, 0xf8, !PT ;  /* 0x0000000305057812 */ /* 0x000fc400078ef800 */
[----:B------:R-:W-:Y:S02]  /*1a20*/  SHF.L.W.U32.HI R7, R0, 0x18, R7 ;  /* 0x0000001800077819 */ /* 0x000fe40000010e07 */
[--C-:B------:R-:W-:Y:S02]  /*1a30*/  SHF.R.U32.HI R6, RZ, 0xa, R0.reuse ;  /* 0x0000000aff067819 */ /* 0x100fe40000011600 */
[----:B------:R-:W-:Y:S02]  /*1a40*/  SHF.R.U32.HI R4, RZ, 0xc, R0 ;  /* 0x0000000cff047819 */ /* 0x000fe40000011600 */
[----:B------:R-:W-:Y:S02]  /*1a50*/  LOP3.LUT R9, R9, 0xc000000, RZ, 0xc0, !PT ;  /* 0x0c00000009097812 */ /* 0x000fe400078ec0ff */
[----:B------:R-:W-:Y:S02]  /*1a60*/  LOP3.LUT R11, R11, 0x30000000, RZ, 0xc0, !PT ;  /* 0x300000000b0b7812 */ /* 0x000fe400078ec0ff */
[----:B------:R-:W-:-:S02]  /*1a70*/  LOP3.LUT R5, R10, R8, R5, 0xfe, !PT ;  /* 0x000000080a057212 */ /* 0x000fc400078efe05 */
[----:B------:R-:W-:Y:S02]  /*1a80*/  LOP3.LUT R7, R7, 0x3000300, RZ, 0xc0, !PT ;  /* 0x0300030007077812 */ /* 0x000fe400078ec0ff */
[----:B------:R-:W-:Y:S02]  /*1a90*/  LOP3.LUT R6, R9, 0xc00, R6, 0xf8, !PT ;  /* 0x00000c0009067812 */ /* 0x000fe400078ef806 */
[----:B------:R-:W-:Y:S02]  /*1aa0*/  LOP3.LUT R11, R11, 0x3000, R4, 0xf8, !PT ;  /* 0x000030000b0b7812 */ /* 0x000fe400078ef804 */
[----:B------:R-:W-:Y:S02]  /*1ab0*/  SHF.R.U32.HI R4, RZ, 0xe, R0 ;  /* 0x0000000eff047819 */ /* 0x000fe40000011600 */
[----:B------:R-:W-:Y:S02]  /*1ac0*/  LOP3.LUT R9, R0, 0xc0000000, RZ, 0xc0, !PT ;  /* 0xc000000000097812 */ /* 0x000fe400078ec0ff */
[----:B------:R-:W-:-:S02]  /*1ad0*/  LOP3.LUT R5, R7, R12, R5, 0xfe, !PT ;  /* 0x0000000c07057212 */ /* 0x000fc400078efe05 */
[----:B------:R-:W-:Y:S02]  /*1ae0*/  LOP3.LUT R4, R9, 0xc000, R4, 0xf8, !PT ;  /* 0x0000c00009047812 */ /* 0x000fe400078ef804 */
[----:B------:R-:W-:-:S04]  /*1af0*/  LOP3.LUT R5, R11, R6, R5, 0xfe, !PT ;  /* 0x000000060b057212 */ /* 0x000fc800078efe05 */
[----:B------:R-:W-:Y:S01]  /*1b00*/  LOP3.LUT R7, R4, R5, RZ, 0xfc, !PT ;  /* 0x0000000504077212 */ /* 0x000fe200078efcff */
[----:B------:R-:W-:-:S04]  /*1b10*/  IMAD.WIDE R4, R13, 0x4, R2 ;  /* 0x000000040d047825 */ /* 0x000fc800078e0202 */
[----:B------:R0:W-:Y:S04]  /*1b20*/  STG.E desc[UR4][R2.64], R7 ;  /* 0x0000000702007986 */ /* 0x0001e8000c101904 */
[----:B------:R-:W2:Y:S01]  /*1b30*/  LDG.E R0, desc[UR4][R4.64] ;  /* 0x0000000404007981 */ /* 0x000ea2000c1e1900 */
[----:B------:R-:W-:-:S05]  /*1b40*/  VIADD R15, R15, 0x20 ;  /* 0x000000200f0f7836 */ /* 0x000fca0000000000 */
[----:B------:R-:W-:Y:S01]  /*1b50*/  ISETP.GE.AND P0, PT, R15, UR7, PT ;  /* 0x000000070f007c0c */ /* 0x000fe2000bf06270 */
[----:B0-----:R-:W-:-:S04]  /*1b60*/  IMAD.WIDE R2, R13, 0x8, R2 ;  /* 0x000000080d027825 */ /* 0x001fc800078e0202 */
[C---:B--2---:R-:W-:Y:S01]  /*1b70*/  IMAD.SHL.U32 R10, R0.reuse, 0x1000, RZ ;  /* 0x00001000000a7824 */ /* 0x044fe200078e00ff */
[--C-:B------:R-:W-:Y:S01]  /*1b80*/  SHF.R.U32.HI R6, RZ, 0x2, R0.reuse ;  /* 0x00000002ff067819 */ /* 0x100fe20000011600 */
[C---:B------:R-:W-:Y:S01]  /*1b90*/  IMAD.SHL.U32 R14, R0.reuse, 0x100, RZ ;  /* 0x00000100000e7824 */ /* 0x040fe200078e00ff */
[----:B------:R-:W-:Y:S01]  /*1ba0*/  SHF.R.U32.HI R9, RZ, 0x6, R0 ;  /* 0x00000006ff097819 */ /* 0x000fe20000011600 */
[----:B------:R-:W-:Y:S01]  /*1bb0*/  IMAD.SHL.U32 R12, R0, 0x400, RZ ;  /* 0x00000400000c7824 */ /* 0x000fe200078e00ff */
[----:B------:R-:W-:Y:S02]  /*1bc0*/  LOP3.LUT R11, R10, 0xc0000, RZ, 0xc0, !PT ;  /* 0x000c00000a0b7812 */ /* 0x000fe400078ec0ff */
[----:B------:R-:W-:Y:S02]  /*1bd0*/  LOP3.LUT R14, R14, 0xc00000, RZ, 0xc0, !PT ;  /* 0x00c000000e0e7812 */ /* 0x000fe400078ec0ff */
[----:B------:R-:W-:Y:S01]  /*1be0*/  LOP3.LUT R10, R11, 0xc, R6, 0xf8, !PT ;  /* 0x0000000c0b0a7812 */ /* 0x000fe200078ef806 */
[----:B------:R-:W-:Y:S01]  /*1bf0*/  IMAD.SHL.U32 R6, R0, 0x4000, RZ ;  /* 0x0000400000067824 */ /* 0x000fe200078e00ff */
[----:B------:R-:W-:Y:S01]  /*1c00*/  LOP3.LUT R14, R14, 0xc0, R9, 0xf8, !PT ;  /* 0x000000c00e0e7812 */ /* 0x000fe200078ef809 */
[----:B------:R-:W-:Y:S01]  /*1c10*/  IMAD.SHL.U32 R11, R0, 0x10, RZ ;  /* 0x00000010000b7824 */ /* 0x000fe200078e00ff */
[----:B------:R-:W-:-:S02]  /*1c20*/  SHF.R.U32.HI R8, RZ, 0x4, R0 ;  /* 0x00000004ff087819 */ /* 0x000fc40000011600 */
[----:B------:R-:W-:Y:S01]  /*1c30*/  LOP3.LUT R17, R12, 0x300000, RZ, 0xc0, !PT ;  /* 0x003000000c117812 */ /* 0x000fe200078ec0ff */
[----:B------:R-:W-:Y:S01]  /*1c40*/  IMAD.SHL.U32 R12, R0, 0x4, RZ ;  /* 0x00000004000c7824 */ /* 0x000fe200078e00ff */
[----:B------:R-:W-:Y:S02]  /*1c50*/  SHF.R.U32.HI R9, RZ, 0x12, R0 ;  /* 0x00000012ff097819 */ /* 0x000fe40000011600 */
[----:B------:R-:W-:Y:S02]  /*1c60*/  LOP3.LUT R7, R6, 0x30000, RZ, 0xc0, !PT ;  /* 0x0003000006077812 */ /* 0x000fe400078ec0ff */
[----:B------:R-:W-:Y:S02]  /*1c70*/  LOP3.LUT R17, R17, 0x30, R8, 0xf8, !PT ;  /* 0x0000003011117812 */ /* 0x000fe400078ef808 */
[----:B------:R-:W-:Y:S02]  /*1c80*/  LOP3.LUT R7, R7, 0x3, R0, 0xf8, !PT ;  /* 0x0000000307077812 */ /* 0x000fe400078ef800 */
[----:B------:R-:W-:-:S02]  /*1c90*/  SHF.L.W.U32.HI R9, R0, 0x18, R9 ;  /* 0x0000001800097819 */ /* 0x000fc40000010e09 */
[--C-:B------:R-:W-:Y:S02]  /*1ca0*/  SHF.R.U32.HI R8, RZ, 0xa, R0.reuse ;  /* 0x0000000aff087819 */ /* 0x100fe40000011600 */
[----:B------:R-:W-:Y:S02]  /*1cb0*/  SHF.R.U32.HI R6, RZ, 0xc, R0 ;  /* 0x0000000cff067819 */ /* 0x000fe40000011600 */
[----:B------:R-:W-:Y:S02]  /*1cc0*/  LOP3.LUT R11, R11, 0xc000000, RZ, 0xc0, !PT ;  /* 0x0c0000000b0b7812 */ /* 0x000fe400078ec0ff */
[----:B------:R-:W-:Y:S02]  /*1cd0*/  LOP3.LUT R19, R12, 0x30000000, RZ, 0xc0, !PT ;  /* 0x300000000c137812 */ /* 0x000fe400078ec0ff */
[----:B------:R-:W-:Y:S02]  /*1ce0*/  LOP3.LUT R7, R17, R10, R7, 0xfe, !PT ;  /* 0x0000000a11077212 */ /* 0x000fe400078efe07 */
[----:B------:R-:W-:-:S02]  /*1cf0*/  LOP3.LUT R9, R9, 0x3000300, RZ, 0xc0, !PT ;  /* 0x0300030009097812 */ /* 0x000fc400078ec0ff */
[----:B------:R-:W-:Y:S02]  /*1d00*/  LOP3.LUT R8, R11, 0xc00, R8, 0xf8, !PT ;  /* 0x00000c000b087812 */ /* 0x000fe400078ef808 */
[----:B------:R-:W-:Y:S02]  /*1d10*/  LOP3.LUT R19, R19, 0x3000, R6, 0xf8, !PT ;  /* 0x0000300013137812 */ /* 0x000fe400078ef806 */
[----:B------:R-:W-:Y:S02]  /*1d20*/  SHF.R.U32.HI R6, RZ, 0xe, R0 ;  /* 0x0000000eff067819 */ /* 0x000fe40000011600 */
[----:B------:R-:W-:Y:S02]  /*1d30*/  LOP3.LUT R11, R0, 0xc0000000, RZ, 0xc0, !PT ;  /* 0xc0000000000b7812 */ /* 0x000fe400078ec0ff */
[----:B------:R-:W-:Y:S02]  /*1d40*/  LOP3.LUT R7, R9, R14, R7, 0xfe, !PT ;  /* 0x0000000e09077212 */ /* 0x000fe400078efe07 */
[----:B------:R-:W-:-:S02]  /*1d50*/  LOP3.LUT R6, R11, 0xc000, R6, 0xf8, !PT ;  /* 0x0000c0000b067812 */ /* 0x000fc400078ef806 */
[----:B------:R-:W-:-:S04]  /*1d60*/  LOP3.LUT R7, R19, R8, R7, 0xfe, !PT ;  /* 0x0000000813077212 */ /* 0x000fc800078efe07 */
[----:B------:R-:W-:-:S05]  /*1d70*/  LOP3.LUT R7, R6, R7, RZ, 0xfc, !PT ;  /* 0x0000000706077212 */ /* 0x000fca00078efcff */
[----:B------:R0:W-:Y:S01]  /*1d80*/  STG.E desc[UR4][R4.64], R7 ;  /* 0x0000000704007986 */ /* 0x0001e2000c101904 */
[----:B------:R-:W-:Y:S05]  /*1d90*/  @!P0 BRA `(.L_x_43) ;  /* 0xfffffff800d48947 */ /* 0x000fea000383ffff */
[----:B------:R-:W-:Y:S05]  /*1da0*/  EXIT ;  /* 0x000000000000794d */ /* 0x000fea0003800000 */
.L_x_44:
        /* <DEDUP_REMOVED lines=13> */
.L_x_48:


//--------------------- .nv.shared.reserved.0     --------------------------
	.section	.nv.shared.reserved.0,"aw",@nobits
	.weak		__nv_reservedSMEM_offset_0_alias
	.size		__nv_reservedSMEM_offset_0_alias, 0, 64
	.other		__nv_reservedSMEM_offset_0_alias,@"STO_CUDA_RESERVED_SHARED STV_DEFAULT"
__nv_reservedSMEM_offset_0_alias:
	.zero		0
	.zero		64


//--------------------- .nv.global                --------------------------
	.section	.nv.global,"aw",@nobits
.nv.global:
	.type		_ZN42_INTERNAL_bf7ff425_11_q_matrix_cu_334ac6264cuda3std3__48in_placeE,@object
	.size		_ZN42_INTERNAL_bf7ff425_11_q_matrix_cu_334ac6264cuda3std3__48in_placeE,(_ZN42_INTERNAL_bf7ff425_11_q_matrix_cu_334ac6264cuda3std6ranges3__45__cpo8distanceE - _ZN42_INTERNAL_bf7ff425_11_q_matrix_cu_334ac6264cuda3std3__48in_placeE)
_ZN42_INTERNAL_bf7ff425_11_q_matrix_cu_334ac6264cuda3std3__48in_placeE:
	.zero		1
	.type		_ZN42_INTERNAL_bf7ff425_11_q_matrix_cu_334ac6264cuda3std6ranges3__45__cpo8distanceE,@object
	.size		_ZN42_INTERNAL_bf7ff425_11_q_matrix_cu_334ac6264cuda3std6ranges3__45__cpo8distanceE,(_ZN42_INTERNAL_bf7ff425_11_q_matrix_cu_334ac6264cuda3std3__45__cpo6cbeginE - _ZN42_INTERNAL_bf7ff425_11_q_matrix_cu_334ac6264cuda3std6ranges3__45__cpo8distanceE)
_ZN42_INTERNAL_bf7ff425_11_q_matrix_cu_334ac6264cuda3std6ranges3__45__cpo8distanceE:
	.zero		1
	.type		_ZN42_INTERNAL_bf7ff425_11_q_matrix_cu_334ac6264cuda3std3__45__cpo6cbeginE,@object
	.size		_ZN42_INTERNAL_bf7ff425_11_q_matrix_cu_334ac6264cuda3std3__45__cpo6cbeginE,(_ZN42_INTERNAL_bf7ff425_11_q_matrix_cu_334ac6264cuda3std6ranges3__45__cpo7advanceE - _ZN42_INTERNAL_bf7ff425_11_q_matrix_cu_334ac6264cuda3std3__45__cpo6cbeginE)
_ZN42_INTERNAL_bf7ff425_11_q_matrix_cu_334ac6264cuda3std3__45__cpo6cbeginE:
	.zero		1
	.type		_ZN42_INTERNAL_bf7ff425_11_q_matrix_cu_334ac6264cuda3std6ranges3__45__cpo7advanceE,@object
	.size		_ZN42_INTERNAL_bf7ff425_11_q_matrix_cu_334ac6264cuda3std6ranges3__45__cpo7advanceE,(_ZN42_INTERNAL_bf7ff425_11_q_matrix_cu_334ac6264cuda3std3__45__cpo7crbeginE - _ZN42_INTERNAL_bf7ff425_11_q_matrix_cu_334ac6264cuda3std6ranges3__45__cpo7advanceE)
_ZN42_INTERNAL_bf7ff425_11_q_matrix_cu_334ac6264cuda3std6ranges3__45__cpo7advanceE:
	.zero		1
	.type		_ZN42_INTERNAL_bf7ff425_11_q_matrix_cu_334ac6264cuda3std3__45__cpo7crbeginE,@object
	.size		_ZN42_INTERNAL_bf7ff425_11_q_matrix_cu_334ac6264cuda3std3__45__cpo7crbeginE,(_ZN42_INTERNAL_bf7ff425_11_q_matrix_cu_334ac6264cuda3std6ranges3__45__cpo4dataE - _ZN42_INTERNAL_bf7ff425_11_q_matrix_cu_334ac6264cuda3std3__45__cpo7crbeginE)
_ZN42_INTERNAL_bf7ff425_11_q_matrix_cu_334ac6264cuda3std3__45__cpo7crbeginE:
	.zero		1
	.type		_ZN42_INTERNAL_bf7ff425_11_q_matrix_cu_334ac6264cuda3std6ranges3__45__cpo4dataE,@object
	.size		_ZN42_INTERNAL_bf7ff425_11_q_matrix_cu_334ac6264cuda3std6ranges3__45__cpo4dataE,(_ZN42_INTERNAL_bf7ff425_11_q_matrix_cu_334ac6264cuda3std6ranges3__45__cpo5beginE - _ZN42_INTERNAL_bf7ff425_11_q_matrix_cu_334ac6264cuda3std6ranges3__45__cpo4dataE)
_ZN42_INTERNAL_bf7ff425_11_q_matrix_cu_334ac6264cuda3std6ranges3__45__cpo4dataE:
	.zero		1
	.type		_ZN42_INTERNAL_bf7ff425_11_q_matrix_cu_334ac6264cuda3std6ranges3__45__cpo5beginE,@object
	.size		_ZN42_INTERNAL_bf7ff425_11_q_matrix_cu_334ac6264cuda3std6ranges3__45__cpo5beginE,(_ZN42_INTERNAL_bf7ff425_11_q_matrix_cu_334ac6264cuda3std3__444_GLOBAL__N__bf7ff425_11_q_matrix_cu_334ac6266ignoreE - _ZN42_INTERNAL_bf7ff425_11_q_matrix_cu_334ac6264cuda3std6ranges3__45__cpo5beginE)
_ZN42_INTERNAL_bf7ff425_11_q_matrix_cu_334ac6264cuda3std6ranges3__45__cpo5beginE:
	.zero		1
	.type		_ZN42_INTERNAL_bf7ff425_11_q_matrix_cu_334ac6264cuda3std3__444_GLOBAL__N__bf7ff425_11_q_matrix_cu_334ac6266ignoreE,@object
	.size		_ZN42_INTERNAL_bf7ff425_11_q_matrix_cu_334ac6264cuda3std3__444_GLOBAL__N__bf7ff425_11_q_matrix_cu_334ac6266ignoreE,(_ZN42_INTERNAL_bf7ff425_11_q_matrix_cu_334ac6264cuda3std6ranges3__45__cpo4sizeE - _ZN42_INTERNAL_bf7ff425_11_q_matrix_cu_334ac6264cuda3std3__444_GLOBAL__N__bf7ff425_11_q_matrix_cu_334ac6266ignoreE)
_ZN42_INTERNAL_bf7ff425_11_q_matrix_cu_334ac6264cuda3std3__444_GLOBAL__N__bf7ff425_11_q_matrix_cu_334ac6266ignoreE:
	.zero		1
	.type		_ZN42_INTERNAL_bf7ff425_11_q_matrix_cu_334ac6264cuda3std6ranges3__45__cpo4sizeE,@object
	.size		_ZN42_INTERNAL_bf7ff425_11_q_matrix_cu_334ac6264cuda3std6ranges3__45__cpo4sizeE,(_ZN42_INTERNAL_bf7ff425_11_q_matrix_cu_334ac6264cuda3std3__45__cpo5beginE - _ZN42_INTERNAL_bf7ff425_11_q_matrix_cu_334ac6264cuda3std6ranges3__45__cpo4sizeE)
_ZN42_INTERNAL_bf7ff425_11_q_matrix_cu_334ac6264cuda3std6ranges3__45__cpo4sizeE:
	.zero		1
	.type		_ZN42_INTERNAL_bf7ff425_11_q_matrix_cu_334ac6264cuda3std3__45__cpo5beginE,@object
	.size		_ZN42_INTERNAL_bf7ff425_11_q_matrix_cu_334ac6264cuda3std3__45__cpo5beginE,(_ZN42_INTERNAL_bf7ff425_11_q_matrix_cu_334ac6264cuda3std6ranges3__45__cpo6cbeginE - _ZN42_INTERNAL_bf7ff425_11_q_matrix_cu_334ac6264cuda3std3__45__cpo5beginE)
_ZN42_INTERNAL_bf7ff425_11_q_matrix_cu_334ac6264cuda3std3__45__cpo5beginE:
	.zero		1
	.type		_ZN42_INTERNAL_bf7ff425_11_q_matrix_cu_334ac6264cuda3std6ranges3__45__cpo6cbeginE,@object
	.size		_ZN42_INTERNAL_bf7ff425_11_q_matrix_cu_334ac6264cuda3std6ranges3__45__cpo6cbeginE,(_ZN42_INTERNAL_bf7ff425_11_q_matrix_cu_334ac6264cuda3std3__45__cpo6rbeginE - _ZN42_INTERNAL_bf7ff425_11_q_matrix_cu_334ac6264cuda3std6ranges3__45__cpo6cbeginE)
_ZN42_INTERNAL_bf7ff425_11_q_matrix_cu_334ac6264cuda3std6ranges3__45__cpo6cbeginE:
	.zero		1
	.type		_ZN42_INTERNAL_bf7ff425_11_q_matrix_cu_334ac6264cuda3std3__45__cpo6rbeginE,@object
	.size		_ZN42_INTERNAL_bf7ff425_11_q_matrix_cu_334ac6264cuda3std3__45__cpo6rbeginE,(_ZN42_INTERNAL_bf7ff425_11_q_matrix_cu_334ac6264cuda3std6ranges3__45__cpo4nextE - _ZN42_INTERNAL_bf7ff425_11_q_matrix_cu_334ac6264cuda3std3__45__cpo6rbeginE)
_ZN42_INTERNAL_bf7ff425_11_q_matrix_cu_334ac6264cuda3std3__45__cpo6rbeginE:
	.zero		1
	.type		_ZN42_INTERNAL_bf7ff425_11_q_matrix_cu_334ac6264cuda3std6ranges3__45__cpo4nextE,@object
	.size		_ZN42_INTERNAL_bf7ff425_11_q_matrix_cu_334ac6264cuda3std6ranges3__45__cpo4nextE,(_ZN42_INTERNAL_bf7ff425_11_q_matrix_cu_334ac6264cuda3std6ranges3__45__cpo4swapE - _ZN42_INTERNAL_bf7ff425_11_q_matrix_cu_334ac6264cuda3std6ranges3__45__cpo4nextE)
_ZN42_INTERNAL_bf7ff425_11_q_matrix_cu_334ac6264cuda3std6ranges3__45__cpo4nextE:
	.zero		1
	.type		_ZN42_INTERNAL_bf7ff425_11_q_matrix_cu_334ac6264cuda3std6ranges3__45__cpo4swapE,@object
	.size		_ZN42_INTERNAL_bf7ff425_11_q_matrix_cu_334ac6264cuda3std6ranges3__45__cpo4swapE,(_ZN42_INTERNAL_bf7ff425_11_q_matrix_cu_334ac6264cuda3std3__420unreachable_sentinelE - _ZN42_INTERNAL_bf7ff425_11_q_matrix_cu_334ac6264cuda3std6ranges3__45__cpo4swapE)
_ZN42_INTERNAL_bf7ff425_11_q_matrix_cu_334ac6264cuda3std6ranges3__45__cpo4swapE:
	.zero		1
	.type		_ZN42_INTERNAL_bf7ff425_11_q_matrix_cu_334ac6264cuda3std3__420unreachable_sentinelE,@object
	.size		_ZN42_INTERNAL_bf7ff425_11_q_matrix_cu_334ac6264cuda3std3__420unreachable_sentinelE,(_ZN42_INTERNAL_bf7ff425_11_q_matrix_cu_334ac6266thrust24THRUST_300001_SM_1030_NS6system6detail10sequential3seqE - _ZN42_INTERNAL_bf7ff425_11_q_matrix_cu_334ac6264cuda3std3__420unreachable_sentinelE)
_ZN42_INTERNAL_bf7ff425_11_q_matrix_cu_334ac6264cuda3std3__420unreachable_sentinelE:
	.zero		1
	.type		_ZN42_INTERNAL_bf7ff425_11_q_matrix_cu_334ac6266thrust24THRUST_300001_SM_1030_NS6system6detail10sequential3seqE,@object
	.size		_ZN42_INTERNAL_bf7ff425_11_q_matrix_cu_334ac6266thrust24THRUST_300001_SM_1030_NS6system6detail10sequential3seqE,(_ZN42_INTERNAL_bf7ff425_11_q_matrix_cu_334ac6264cuda3std3__45__cpo4cendE - _ZN42_INTERNAL_bf7ff425_11_q_matrix_cu_334ac6266thrust24THRUST_300001_SM_1030_NS6system6detail10sequential3seqE)
_ZN42_INTERNAL_bf7ff425_11_q_matrix_cu_334ac6266thrust24THRUST_300001_SM_1030_NS6system6detail10sequential3seqE:
	.zero		1
	.type		_ZN42_INTERNAL_bf7ff425_11_q_matrix_cu_334ac6264cuda3std3__45__cpo4cendE,@object
	.size		_ZN42_INTERNAL_bf7ff425_11_q_matrix_cu_334ac6264cuda3std3__45__cpo4cendE,(_ZN42_INTERNAL_bf7ff425_11_q_matrix_cu_334ac6264cuda3std6ranges3__45__cpo9iter_swapE - _ZN42_INTERNAL_bf7ff425_11_q_matrix_cu_334ac6264cuda3std3__45__cpo4cendE)
_ZN42_INTERNAL_bf7ff425_11_q_matrix_cu_334ac6264cuda3std3__45__cpo4cendE:
	.zero		1
	.type		_ZN42_INTERNAL_bf7ff425_11_q_matrix_cu_334ac6264cuda3std6ranges3__45__cpo9iter_swapE,@object
	.size		_ZN42_INTERNAL_bf7ff425_11_q_matrix_cu_334ac6264cuda3std6ranges3__45__cpo9iter_swapE,(_ZN42_INTERNAL_bf7ff425_11_q_matrix_cu_334ac6264cuda3std3__45__cpo5crendE - _ZN42_INTERNAL_bf7ff425_11_q_matrix_cu_334ac6264cuda3std6ranges3__45__cpo9iter_swapE)
_ZN42_INTERNAL_bf7ff425_11_q_matrix_cu_334ac6264cuda3std6ranges3__45__cpo9iter_swapE:
	.zero		1
	.type		_ZN42_INTERNAL_bf7ff425_11_q_matrix_cu_334ac6264cuda3std3__45__cpo5crendE,@object
	.size		_ZN42_INTERNAL_bf7ff425_11_q_matrix_cu_334ac6264cuda3std3__45__cpo5crendE,(_ZN42_INTERNAL_bf7ff425_11_q_matrix_cu_334ac6264cuda3std6ranges3__45__cpo5cdataE - _ZN42_INTERNAL_bf7ff425_11_q_matrix_cu_334ac6264cuda3std3__45__cpo5crendE)
_ZN42_INTERNAL_bf7ff425_11_q_matrix_cu_334ac6264cuda3std3__45__cpo5crendE:
	.zero		1
	.type		_ZN42_INTERNAL_bf7ff425_11_q_matrix_cu_334ac6264cuda3std6ranges3__45__cpo5cdataE,@object
	.size		_ZN42_INTERNAL_bf7ff425_11_q_matrix_cu_334ac6264cuda3std6ranges3__45__cpo5cdataE,(_ZN42_INTERNAL_bf7ff425_11_q_matrix_cu_334ac6264cuda3std6ranges3__45__cpo3endE - _ZN42_INTERNAL_bf7ff425_11_q_matrix_cu_334ac6264cuda3std6ranges3__45__cpo5cdataE)
_ZN42_INTERNAL_bf7ff425_11_q_matrix_cu_334ac6264cuda3std6ranges3__45__cpo5cdataE:
	.zero		1
	.type		_ZN42_INTERNAL_bf7ff425_11_q_matrix_cu_334ac6264cuda3std6ranges3__45__cpo3endE,@object
	.size		_ZN42_INTERNAL_bf7ff425_11_q_matrix_cu_334ac6264cuda3std6ranges3__45__cpo3endE,(_ZN42_INTERNAL_bf7ff425_11_q_matrix_cu_334ac6264cuda3std3__419piecewise_constructE - _ZN42_INTERNAL_bf7ff425_11_q_matrix_cu_334ac6264cuda3std6ranges3__45__cpo3endE)
_ZN42_INTERNAL_bf7ff425_11_q_matrix_cu_334ac6264cuda3std6ranges3__45__cpo3endE:
	.zero		1
	.type		_ZN42_INTERNAL_bf7ff425_11_q_matrix_cu_334ac6264cuda3std3__419piecewise_constructE,@object
	.size		_ZN42_INTERNAL_bf7ff425_11_q_matrix_cu_334ac6264cuda3std3__419piecewise_constructE,(_ZN42_INTERNAL_bf7ff425_11_q_matrix_cu_334ac6264cuda3std6ranges3__45__cpo5ssizeE - _ZN42_INTERNAL_bf7ff425_11_q_matrix_cu_334ac6264cuda3std3__419piecewise_constructE)
_ZN42_INTERNAL_bf7ff425_11_q_matrix_cu_334ac6264cuda3std3__419piecewise_constructE:
	.zero		1
	.type		_ZN42_INTERNAL_bf7ff425_11_q_matrix_cu_334ac6264cuda3std6ranges3__45__cpo5ssizeE,@object
	.size		_ZN42_INTERNAL_bf7ff425_11_q_matrix_cu_334ac6264cuda3std6ranges3__45__cpo5ssizeE,(_ZN42_INTERNAL_bf7ff425_11_q_matrix_cu_334ac6264cuda3std3__45__cpo3endE - _ZN42_INTERNAL_bf7ff425_11_q_matrix_cu_334ac6264cuda3std6ranges3__45__cpo5ssizeE)
_ZN42_INTERNAL_bf7ff425_11_q_matrix_cu_334ac6264cuda3std6ranges3__45__cpo5ssizeE:
	.zero		1
	.type		_ZN42_INTERNAL_bf7ff425_11_q_matrix_cu_334ac6264cuda3std3__45__cpo3endE,@object
	.size		_ZN42_INTERNAL_bf7ff425_11_q_matrix_cu_334ac6264cuda3std3__45__cpo3endE,(_ZN42_INTERNAL_bf7ff425_11_q_matrix_cu_334ac6264cuda3std6ranges3__45__cpo4cendE - _ZN42_INTERNAL_bf7ff425_11_q_matrix_cu_334ac6264cuda3std3__45__cpo3endE)
_ZN42_INTERNAL_bf7ff425_11_q_matrix_cu_334ac6264cuda3std3__45__cpo3endE:
	.zero		1
	.type		_ZN42_INTERNAL_bf7ff425_11_q_matrix_cu_334ac6264cuda3std6ranges3__45__cpo4cendE,@object
	.size		_ZN42_INTERNAL_bf7ff425_11_q_matrix_cu_334ac6264cuda3std6ranges3__45__cpo4cendE,(_ZN42_INTERNAL_bf7ff425_11_q_matrix_cu_334ac6264cuda3std3__45__cpo4rendE - _ZN42_INTERNAL_bf7ff425_11_q_matrix_cu_334ac6264cuda3std6ranges3__45__cpo4cendE)
_ZN42_INTERNAL_bf7ff425_11_q_matrix_cu_334ac6264cuda3std6ranges3__45__cpo4cendE:
	.zero		1
	.type		_ZN42_INTERNAL_bf7ff425_11_q_matrix_cu_334ac6264cuda3std3__45__cpo4rendE,@object
	.size		_ZN42_INTERNAL_bf7ff425_11_q_matrix_cu_334ac6264cuda3std3__45__cpo4rendE,(_ZN42_INTERNAL_bf7ff425_11_q_matrix_cu_334ac6264cuda3std6ranges3__45__cpo4prevE - _ZN42_INTERNAL_bf7ff425_11_q_matrix_cu_334ac6264cuda3std3__45__cpo4rendE)
_ZN42_INTERNAL_bf7ff425_11_q_matrix_cu_334ac6264cuda3std3__45__cpo4rendE:
	.zero		1
	.type		_ZN42_INTERNAL_bf7ff425_11_q_matrix_cu_334ac6264cuda3std6ranges3__45__cpo4prevE,@object
	.size		_ZN42_INTERNAL_bf7ff425_11_q_matrix_cu_334ac6264cuda3std6ranges3__45__cpo4prevE,(_ZN42_INTERNAL_bf7ff425_11_q_matrix_cu_334ac6264cuda3std6ranges3__45__cpo9iter_moveE - _ZN42_INTERNAL_bf7ff425_11_q_matrix_cu_334ac6264cuda3std6ranges3__45__cpo4prevE)
_ZN42_INTERNAL_bf7ff425_11_q_matrix_cu_334ac6264cuda3std6ranges3__45__cpo4prevE:
	.zero		1
	.type		_ZN42_INTERNAL_bf7ff425_11_q_matrix_cu_334ac6264cuda3std6ranges3__45__cpo9iter_moveE,@object
	.size		_ZN42_INTERNAL_bf7ff425_11_q_matrix_cu_334ac6264cuda3std6ranges3__45__cpo9iter_moveE,(.L_13 - _ZN42_INTERNAL_bf7ff425_11_q_matrix_cu_334ac6264cuda3std6ranges3__45__cpo9iter_moveE)
_ZN42_INTERNAL_bf7ff425_11_q_matrix_cu_334ac6264cuda3std6ranges3__45__cpo9iter_moveE:
	.zero		1
.L_13:


//--------------------- .nv.shared._Z18reconstruct_kernelPKjPKtS0_PK6__halfS2_iiiPS3_iiiiii --------------------------
	.section	.nv.shared._Z18reconstruct_kernelPKjPKtS0_PK6__halfS2_iiiPS3_iiiiii,"aw",@nobits
	.sectionflags	@""
	.align	2
.nv.shared._Z18reconstruct_kernelPKjPKtS0_PK6__halfS2_iiiPS3_iiiiii:
	.zero		1280


//--------------------- .nv.shared._Z23reconstruct_gptq_kernelPKjPKtS0_PK6__halfiiiiPS3_i --------------------------
	.section	.nv.shared._Z23reconstruct_gptq_kernelPKjPKtS0_PK6__halfiiiiPS3_i,"aw",@nobits
	.sectionflags	@""
	.align	2
.nv.shared._Z23reconstruct_gptq_kernelPKjPKtS0_PK6__halfiiiiPS3_i:
	.zero		1280


//--------------------- .nv.constant0._Z22make_sequential_kernelPKjPjPKtii --------------------------
	.section	.nv.constant0._Z22make_sequential_kernelPKjPjPKtii,"a",@progbits
	.sectionflags	@""
	.align	4
.nv.constant0._Z22make_sequential_kernelPKjPjPKtii:
	.zero		928


//--------------------- .nv.constant0._Z18reconstruct_kernelPKjPKtS0_PK6__halfS2_iiiPS3_iiiiii --------------------------
	.section	.nv.constant0._Z18reconstruct_kernelPKjPKtS0_PK6__halfS2_iiiPS3_iiiiii,"a",@progbits
	.sectionflags	@""
	.align	4
.nv.constant0._Z18reconstruct_kernelPKjPKtS0_PK6__halfS2_iiiPS3_iiiiii:
	.zero		984


//--------------------- .nv.constant0._Z23reconstruct_gptq_kernelPKjPKtS0_PK6__halfiiiiPS3_i --------------------------
	.section	.nv.constant0._Z23reconstruct_gptq_kernelPKjPKtS0_PK6__halfiiiiPS3_i,"a",@progbits
	.sectionflags	@""
	.align	4
.nv.constant0._Z23reconstruct_gptq_kernelPKjPKtS0_PK6__halfiiiiPS3_i:
	.zero		956


//--------------------- .nv.constant0._Z14shuffle_kernelPjiiiiiiii --------------------------
	.section	.nv.constant0._Z14shuffle_kernelPjiiiiiiii,"a",@progbits
	.sectionflags	@""
	.align	4
.nv.constant0._Z14shuffle_kernelPjiiiiiiii:
	.zero		936


//--------------------- SYMBOLS --------------------------

	.type		.nv.reservedSmem.offset0,@object
	.size		.nv.reservedSmem.offset0,0x4
	.type		.nv.reservedSmem.cap,@object
	.size		.nv.reservedSmem.cap,0x4
